//
// Generated by NVIDIA NVVM Compiler
//
// Compiler Build ID: CL-36424714
// Cuda compilation tools, release 13.0, V13.0.88
// Based on NVVM 20.0.0
//

.version 9.0
.target sm_100
.address_size 64

	// .globl	_Z20pairHMMForwardKernelPKdPKcS0_S0_PdS3_S3_S3_S3_S3_S3_S3_S3_iiS3_

.visible .entry _Z20pairHMMForwardKernelPKdPKcS0_S0_PdS3_S3_S3_S3_S3_S3_S3_S3_iiS3_(
	.param .u64 .ptr .align 1 _Z20pairHMMForwardKernelPKdPKcS0_S0_PdS3_S3_S3_S3_S3_S3_S3_S3_iiS3__param_0,
	.param .u64 .ptr .align 1 _Z20pairHMMForwardKernelPKdPKcS0_S0_PdS3_S3_S3_S3_S3_S3_S3_S3_iiS3__param_1,
	.param .u64 .ptr .align 1 _Z20pairHMMForwardKernelPKdPKcS0_S0_PdS3_S3_S3_S3_S3_S3_S3_S3_iiS3__param_2,
	.param .u64 .ptr .align 1 _Z20pairHMMForwardKernelPKdPKcS0_S0_PdS3_S3_S3_S3_S3_S3_S3_S3_iiS3__param_3,
	.param .u64 .ptr .align 1 _Z20pairHMMForwardKernelPKdPKcS0_S0_PdS3_S3_S3_S3_S3_S3_S3_S3_iiS3__param_4,
	.param .u64 .ptr .align 1 _Z20pairHMMForwardKernelPKdPKcS0_S0_PdS3_S3_S3_S3_S3_S3_S3_S3_iiS3__param_5,
	.param .u64 .ptr .align 1 _Z20pairHMMForwardKernelPKdPKcS0_S0_PdS3_S3_S3_S3_S3_S3_S3_S3_iiS3__param_6,
	.param .u64 .ptr .align 1 _Z20pairHMMForwardKernelPKdPKcS0_S0_PdS3_S3_S3_S3_S3_S3_S3_S3_iiS3__param_7,
	.param .u64 .ptr .align 1 _Z20pairHMMForwardKernelPKdPKcS0_S0_PdS3_S3_S3_S3_S3_S3_S3_S3_iiS3__param_8,
	.param .u64 .ptr .align 1 _Z20pairHMMForwardKernelPKdPKcS0_S0_PdS3_S3_S3_S3_S3_S3_S3_S3_iiS3__param_9,
	.param .u64 .ptr .align 1 _Z20pairHMMForwardKernelPKdPKcS0_S0_PdS3_S3_S3_S3_S3_S3_S3_S3_iiS3__param_10,
	.param .u64 .ptr .align 1 _Z20pairHMMForwardKernelPKdPKcS0_S0_PdS3_S3_S3_S3_S3_S3_S3_S3_iiS3__param_11,
	.param .u64 .ptr .align 1 _Z20pairHMMForwardKernelPKdPKcS0_S0_PdS3_S3_S3_S3_S3_S3_S3_S3_iiS3__param_12,
	.param .u32 _Z20pairHMMForwardKernelPKdPKcS0_S0_PdS3_S3_S3_S3_S3_S3_S3_S3_iiS3__param_13,
	.param .u32 _Z20pairHMMForwardKernelPKdPKcS0_S0_PdS3_S3_S3_S3_S3_S3_S3_S3_iiS3__param_14,
	.param .u64 .ptr .align 1 _Z20pairHMMForwardKernelPKdPKcS0_S0_PdS3_S3_S3_S3_S3_S3_S3_S3_iiS3__param_15
)
{
	.reg .pred 	%p<159>;
	.reg .b16 	%rs<3>;
	.reg .b32 	%r<762>;
	.reg .b32 	%f<33>;
	.reg .b64 	%rd<63>;
	.reg .b64 	%fd<1284>;

	ld.param.u64 	%rd18, [_Z20pairHMMForwardKernelPKdPKcS0_S0_PdS3_S3_S3_S3_S3_S3_S3_S3_iiS3__param_0];
	ld.param.u64 	%rd28, [_Z20pairHMMForwardKernelPKdPKcS0_S0_PdS3_S3_S3_S3_S3_S3_S3_S3_iiS3__param_2];
	ld.param.u64 	%rd29, [_Z20pairHMMForwardKernelPKdPKcS0_S0_PdS3_S3_S3_S3_S3_S3_S3_S3_iiS3__param_3];
	ld.param.u64 	%rd20, [_Z20pairHMMForwardKernelPKdPKcS0_S0_PdS3_S3_S3_S3_S3_S3_S3_S3_iiS3__param_4];
	ld.param.u64 	%rd22, [_Z20pairHMMForwardKernelPKdPKcS0_S0_PdS3_S3_S3_S3_S3_S3_S3_S3_iiS3__param_6];
	ld.param.u64 	%rd30, [_Z20pairHMMForwardKernelPKdPKcS0_S0_PdS3_S3_S3_S3_S3_S3_S3_S3_iiS3__param_7];
	ld.param.u64 	%rd23, [_Z20pairHMMForwardKernelPKdPKcS0_S0_PdS3_S3_S3_S3_S3_S3_S3_S3_iiS3__param_8];
	ld.param.u64 	%rd24, [_Z20pairHMMForwardKernelPKdPKcS0_S0_PdS3_S3_S3_S3_S3_S3_S3_S3_iiS3__param_9];
	ld.param.u64 	%rd26, [_Z20pairHMMForwardKernelPKdPKcS0_S0_PdS3_S3_S3_S3_S3_S3_S3_S3_iiS3__param_11];
	ld.param.u64 	%rd27, [_Z20pairHMMForwardKernelPKdPKcS0_S0_PdS3_S3_S3_S3_S3_S3_S3_S3_iiS3__param_12];
	ld.param.u32 	%r242, [_Z20pairHMMForwardKernelPKdPKcS0_S0_PdS3_S3_S3_S3_S3_S3_S3_S3_iiS3__param_13];
	ld.param.u32 	%r243, [_Z20pairHMMForwardKernelPKdPKcS0_S0_PdS3_S3_S3_S3_S3_S3_S3_S3_iiS3__param_14];
	ld.param.u64 	%rd31, [_Z20pairHMMForwardKernelPKdPKcS0_S0_PdS3_S3_S3_S3_S3_S3_S3_S3_iiS3__param_15];
	cvta.to.global.u64 	%rd1, %rd28;
	cvta.to.global.u64 	%rd2, %rd31;
	cvta.to.global.u64 	%rd3, %rd30;
	cvta.to.global.u64 	%rd4, %rd29;
	mov.u32 	%r244, %tid.x;
	mov.u32 	%r245, %ctaid.x;
	mov.u32 	%r1, %ntid.x;
	mad.lo.s32 	%r686, %r245, %r1, %r244;
	setp.gt.s32 	%p1, %r686, %r243;
	@%p1 bra 	$L__BB0_224;
	mov.b32 	%r246, 1127219200;
	mov.b32 	%r247, -2147483648;
	mov.b64 	%fd1, {%r247, %r246};
	mov.u32 	%r248, %nctaid.x;
	mul.lo.s32 	%r3, %r1, %r248;
	cvta.to.global.u64 	%rd5, %rd20;
	cvta.to.global.u64 	%rd6, %rd22;
	cvta.to.global.u64 	%rd7, %rd23;
	cvta.to.global.u64 	%rd8, %rd24;
	cvta.to.global.u64 	%rd9, %rd26;
	cvta.to.global.u64 	%rd10, %rd27;
	cvta.to.global.u64 	%rd11, %rd18;
$L__BB0_2:
	sub.s32 	%r5, %r243, %r686;
	min.s32 	%r249, %r5, %r686;
	setp.lt.s32 	%p2, %r249, 1;
	max.s32 	%r250, %r5, %r686;
	setp.gt.s32 	%p3, %r250, %r242;
	or.pred  	%p4, %p3, %p2;
	@%p4 bra 	$L__BB0_223;
	ld.param.u64 	%rd58, [_Z20pairHMMForwardKernelPKdPKcS0_S0_PdS3_S3_S3_S3_S3_S3_S3_S3_iiS3__param_1];
	add.s32 	%r252, %r686, -1;
	cvt.u64.u32 	%rd32, %r252;
	cvta.to.global.u64 	%rd33, %rd58;
	add.s64 	%rd34, %rd33, %rd32;
	ld.global.u8 	%rs2, [%rd34];
	mov.b32 	%r687, 0;
	setp.eq.s16 	%p5, %rs2, 65;
	@%p5 bra 	$L__BB0_9;
	setp.eq.s16 	%p6, %rs2, 67;
	@%p6 bra 	$L__BB0_7;
	setp.eq.s16 	%p7, %rs2, 71;
	@%p7 bra 	$L__BB0_8;
	setp.eq.s16 	%p8, %rs2, 84;
	selp.b32 	%r687, 3, 4, %p8;
	bra.uni 	$L__BB0_9;
$L__BB0_7:
	mov.b32 	%r687, 1;
	bra.uni 	$L__BB0_9;
$L__BB0_8:
	mov.b32 	%r687, 2;
$L__BB0_9:
	shl.b32 	%r256, %r5, 2;
	add.s32 	%r257, %r256, -4;
	mul.wide.s32 	%rd35, %r257, 8;
	add.s64 	%rd12, %rd11, %rd35;
	mul.wide.u32 	%rd36, %r687, 8;
	add.s64 	%rd62, %rd1, %rd36;
	mov.f64 	%fd1223, 0dFE37E43C8800759C;
	mov.b32 	%r688, 0;
	mov.u64 	%rd61, %rd12;
$L__BB0_10:
	mov.f64 	%fd2, %fd1223;
	ld.global.f64 	%fd1213, [%rd61];
	setp.leu.f64 	%p9, %fd1213, 0d0000000000000000;
	@%p9 bra 	$L__BB0_42;
	{
	.reg .b32 %temp; 
	mov.b64 	{%temp, %r689}, %fd1213;
	}
	{
	.reg .b32 %temp; 
	mov.b64 	{%r690, %temp}, %fd1213;
	}
	setp.gt.s32 	%p10, %r689, 1048575;
	mov.b32 	%r691, -1023;
	@%p10 bra 	$L__BB0_13;
	mul.f64 	%fd1213, %fd1213, 0d4350000000000000;
	{
	.reg .b32 %temp; 
	mov.b64 	{%temp, %r689}, %fd1213;
	}
	{
	.reg .b32 %temp; 
	mov.b64 	{%r690, %temp}, %fd1213;
	}
	mov.b32 	%r691, -1077;
$L__BB0_13:
	add.s32 	%r260, %r689, -1;
	setp.gt.u32 	%p11, %r260, 2146435070;
	@%p11 bra 	$L__BB0_17;
	shr.u32 	%r263, %r689, 20;
	add.s32 	%r692, %r691, %r263;
	and.b32  	%r264, %r689, 1048575;
	or.b32  	%r265, %r264, 1072693248;
	mov.b64 	%fd1214, {%r690, %r265};
	setp.lt.u32 	%p13, %r265, 1073127583;
	@%p13 bra 	$L__BB0_16;
	{
	.reg .b32 %temp; 
	mov.b64 	{%r266, %temp}, %fd1214;
	}
	{
	.reg .b32 %temp; 
	mov.b64 	{%temp, %r267}, %fd1214;
	}
	add.s32 	%r268, %r267, -1048576;
	mov.b64 	%fd1214, {%r266, %r268};
	add.s32 	%r692, %r692, 1;
$L__BB0_16:
	add.f64 	%fd284, %fd1214, 0dBFF0000000000000;
	add.f64 	%fd285, %fd1214, 0d3FF0000000000000;
	rcp.approx.ftz.f64 	%fd286, %fd285;
	neg.f64 	%fd287, %fd285;
	fma.rn.f64 	%fd288, %fd287, %fd286, 0d3FF0000000000000;
	fma.rn.f64 	%fd289, %fd288, %fd288, %fd288;
	fma.rn.f64 	%fd290, %fd289, %fd286, %fd286;
	mul.f64 	%fd291, %fd284, %fd290;
	fma.rn.f64 	%fd292, %fd284, %fd290, %fd291;
	mul.f64 	%fd293, %fd292, %fd292;
	fma.rn.f64 	%fd294, %fd293, 0d3EB1380B3AE80F1E, 0d3ED0EE258B7A8B04;
	fma.rn.f64 	%fd295, %fd294, %fd293, 0d3EF3B2669F02676F;
	fma.rn.f64 	%fd296, %fd295, %fd293, 0d3F1745CBA9AB0956;
	fma.rn.f64 	%fd297, %fd296, %fd293, 0d3F3C71C72D1B5154;
	fma.rn.f64 	%fd298, %fd297, %fd293, 0d3F624924923BE72D;
	fma.rn.f64 	%fd299, %fd298, %fd293, 0d3F8999999999A3C4;
	fma.rn.f64 	%fd300, %fd299, %fd293, 0d3FB5555555555554;
	sub.f64 	%fd301, %fd284, %fd292;
	add.f64 	%fd302, %fd301, %fd301;
	neg.f64 	%fd303, %fd292;
	fma.rn.f64 	%fd304, %fd303, %fd284, %fd302;
	mul.f64 	%fd305, %fd290, %fd304;
	mul.f64 	%fd306, %fd293, %fd300;
	fma.rn.f64 	%fd307, %fd306, %fd292, %fd305;
	xor.b32  	%r269, %r692, -2147483648;
	mov.b32 	%r270, 1127219200;
	mov.b64 	%fd308, {%r269, %r270};
	sub.f64 	%fd309, %fd308, %fd1;
	fma.rn.f64 	%fd310, %fd309, 0d3FE62E42FEFA39EF, %fd292;
	fma.rn.f64 	%fd311, %fd309, 0dBFE62E42FEFA39EF, %fd310;
	sub.f64 	%fd312, %fd311, %fd292;
	sub.f64 	%fd313, %fd307, %fd312;
	fma.rn.f64 	%fd314, %fd309, 0d3C7ABC9E3B39803F, %fd313;
	add.f64 	%fd1215, %fd310, %fd314;
	bra.uni 	$L__BB0_18;
$L__BB0_17:
	fma.rn.f64 	%fd283, %fd1213, 0d7FF0000000000000, 0d7FF0000000000000;
	{
	.reg .b32 %temp; 
	mov.b64 	{%temp, %r261}, %fd1213;
	}
	and.b32  	%r262, %r261, 2147483647;
	setp.eq.s32 	%p12, %r262, 0;
	selp.f64 	%fd1215, 0dFFF0000000000000, %fd283, %p12;
$L__BB0_18:
	ld.global.f64 	%fd315, [%rd62];
	add.f64 	%fd12, %fd1215, %fd315;
	setp.eq.f64 	%p14, %fd2, 0dFE37E43C8800759C;
	mov.f64 	%fd1223, %fd12;
	@%p14 bra 	$L__BB0_42;
	setp.eq.f64 	%p15, %fd12, 0dFE37E43C8800759C;
	mov.f64 	%fd1223, %fd2;
	@%p15 bra 	$L__BB0_42;
	setp.leu.f64 	%p16, %fd2, %fd12;
	@%p16 bra 	$L__BB0_31;
	sub.f64 	%fd13, %fd12, %fd2;
	fma.rn.f64 	%fd367, %fd13, 0d3FF71547652B82FE, 0d4338000000000000;
	{
	.reg .b32 %temp; 
	mov.b64 	{%r19, %temp}, %fd367;
	}
	mov.f64 	%fd368, 0dC338000000000000;
	add.rn.f64 	%fd369, %fd367, %fd368;
	fma.rn.f64 	%fd370, %fd369, 0dBFE62E42FEFA39EF, %fd13;
	fma.rn.f64 	%fd371, %fd369, 0dBC7ABC9E3B39803F, %fd370;
	fma.rn.f64 	%fd372, %fd371, 0d3E5ADE1569CE2BDF, 0d3E928AF3FCA213EA;
	fma.rn.f64 	%fd373, %fd372, %fd371, 0d3EC71DEE62401315;
	fma.rn.f64 	%fd374, %fd373, %fd371, 0d3EFA01997C89EB71;
	fma.rn.f64 	%fd375, %fd374, %fd371, 0d3F2A01A014761F65;
	fma.rn.f64 	%fd376, %fd375, %fd371, 0d3F56C16C1852B7AF;
	fma.rn.f64 	%fd377, %fd376, %fd371, 0d3F81111111122322;
	fma.rn.f64 	%fd378, %fd377, %fd371, 0d3FA55555555502A1;
	fma.rn.f64 	%fd379, %fd378, %fd371, 0d3FC5555555555511;
	fma.rn.f64 	%fd380, %fd379, %fd371, 0d3FE000000000000B;
	fma.rn.f64 	%fd381, %fd380, %fd371, 0d3FF0000000000000;
	fma.rn.f64 	%fd382, %fd381, %fd371, 0d3FF0000000000000;
	{
	.reg .b32 %temp; 
	mov.b64 	{%r20, %temp}, %fd382;
	}
	{
	.reg .b32 %temp; 
	mov.b64 	{%temp, %r21}, %fd382;
	}
	shl.b32 	%r296, %r19, 20;
	add.s32 	%r297, %r296, %r21;
	mov.b64 	%fd1216, {%r20, %r297};
	{
	.reg .b32 %temp; 
	mov.b64 	{%temp, %r298}, %fd13;
	}
	mov.b32 	%f18, %r298;
	abs.f32 	%f1, %f18;
	setp.lt.f32 	%p24, %f1, 0f4086232B;
	@%p24 bra 	$L__BB0_24;
	setp.lt.f64 	%p25, %fd13, 0d0000000000000000;
	add.f64 	%fd383, %fd13, 0d7FF0000000000000;
	selp.f64 	%fd1216, 0d0000000000000000, %fd383, %p25;
	setp.geu.f32 	%p26, %f1, 0f40874800;
	@%p26 bra 	$L__BB0_24;
	shr.u32 	%r299, %r19, 31;
	add.s32 	%r300, %r19, %r299;
	shr.s32 	%r301, %r300, 1;
	shl.b32 	%r302, %r301, 20;
	add.s32 	%r303, %r21, %r302;
	mov.b64 	%fd384, {%r20, %r303};
	sub.s32 	%r304, %r19, %r301;
	shl.b32 	%r305, %r304, 20;
	add.s32 	%r306, %r305, 1072693248;
	mov.b32 	%r307, 0;
	mov.b64 	%fd385, {%r307, %r306};
	mul.f64 	%fd1216, %fd385, %fd384;
$L__BB0_24:
	add.f64 	%fd1217, %fd1216, 0d3FF0000000000000;
	{
	.reg .b32 %temp; 
	mov.b64 	{%temp, %r693}, %fd1217;
	}
	{
	.reg .b32 %temp; 
	mov.b64 	{%r694, %temp}, %fd1217;
	}
	setp.gt.s32 	%p27, %r693, 1048575;
	mov.b32 	%r695, -1023;
	@%p27 bra 	$L__BB0_26;
	mul.f64 	%fd1217, %fd1217, 0d4350000000000000;
	{
	.reg .b32 %temp; 
	mov.b64 	{%temp, %r693}, %fd1217;
	}
	{
	.reg .b32 %temp; 
	mov.b64 	{%r694, %temp}, %fd1217;
	}
	mov.b32 	%r695, -1077;
$L__BB0_26:
	add.s32 	%r310, %r693, -1;
	setp.gt.u32 	%p28, %r310, 2146435070;
	@%p28 bra 	$L__BB0_30;
	shr.u32 	%r313, %r693, 20;
	add.s32 	%r696, %r695, %r313;
	and.b32  	%r314, %r693, 1048575;
	or.b32  	%r315, %r314, 1072693248;
	mov.b64 	%fd1218, {%r694, %r315};
	setp.lt.u32 	%p30, %r315, 1073127583;
	@%p30 bra 	$L__BB0_29;
	{
	.reg .b32 %temp; 
	mov.b64 	{%r316, %temp}, %fd1218;
	}
	{
	.reg .b32 %temp; 
	mov.b64 	{%temp, %r317}, %fd1218;
	}
	add.s32 	%r318, %r317, -1048576;
	mov.b64 	%fd1218, {%r316, %r318};
	add.s32 	%r696, %r696, 1;
$L__BB0_29:
	add.f64 	%fd387, %fd1218, 0dBFF0000000000000;
	add.f64 	%fd388, %fd1218, 0d3FF0000000000000;
	rcp.approx.ftz.f64 	%fd389, %fd388;
	neg.f64 	%fd390, %fd388;
	fma.rn.f64 	%fd391, %fd390, %fd389, 0d3FF0000000000000;
	fma.rn.f64 	%fd392, %fd391, %fd391, %fd391;
	fma.rn.f64 	%fd393, %fd392, %fd389, %fd389;
	mul.f64 	%fd394, %fd387, %fd393;
	fma.rn.f64 	%fd395, %fd387, %fd393, %fd394;
	mul.f64 	%fd396, %fd395, %fd395;
	fma.rn.f64 	%fd397, %fd396, 0d3EB1380B3AE80F1E, 0d3ED0EE258B7A8B04;
	fma.rn.f64 	%fd398, %fd397, %fd396, 0d3EF3B2669F02676F;
	fma.rn.f64 	%fd399, %fd398, %fd396, 0d3F1745CBA9AB0956;
	fma.rn.f64 	%fd400, %fd399, %fd396, 0d3F3C71C72D1B5154;
	fma.rn.f64 	%fd401, %fd400, %fd396, 0d3F624924923BE72D;
	fma.rn.f64 	%fd402, %fd401, %fd396, 0d3F8999999999A3C4;
	fma.rn.f64 	%fd403, %fd402, %fd396, 0d3FB5555555555554;
	sub.f64 	%fd404, %fd387, %fd395;
	add.f64 	%fd405, %fd404, %fd404;
	neg.f64 	%fd406, %fd395;
	fma.rn.f64 	%fd407, %fd406, %fd387, %fd405;
	mul.f64 	%fd408, %fd393, %fd407;
	mul.f64 	%fd409, %fd396, %fd403;
	fma.rn.f64 	%fd410, %fd409, %fd395, %fd408;
	xor.b32  	%r319, %r696, -2147483648;
	mov.b32 	%r320, 1127219200;
	mov.b64 	%fd411, {%r319, %r320};
	sub.f64 	%fd412, %fd411, %fd1;
	fma.rn.f64 	%fd413, %fd412, 0d3FE62E42FEFA39EF, %fd395;
	fma.rn.f64 	%fd414, %fd412, 0dBFE62E42FEFA39EF, %fd413;
	sub.f64 	%fd415, %fd414, %fd395;
	sub.f64 	%fd416, %fd410, %fd415;
	fma.rn.f64 	%fd417, %fd412, 0d3C7ABC9E3B39803F, %fd416;
	add.f64 	%fd24, %fd413, %fd417;
	add.f64 	%fd1223, %fd2, %fd24;
	bra.uni 	$L__BB0_42;
$L__BB0_30:
	fma.rn.f64 	%fd386, %fd1217, 0d7FF0000000000000, 0d7FF0000000000000;
	{
	.reg .b32 %temp; 
	mov.b64 	{%temp, %r311}, %fd1217;
	}
	and.b32  	%r312, %r311, 2147483647;
	setp.eq.s32 	%p29, %r312, 0;
	selp.f64 	%fd25, 0dFFF0000000000000, %fd386, %p29;
	add.f64 	%fd1223, %fd2, %fd25;
	bra.uni 	$L__BB0_42;
$L__BB0_31:
	sub.f64 	%fd28, %fd2, %fd12;
	fma.rn.f64 	%fd316, %fd28, 0d3FF71547652B82FE, 0d4338000000000000;
	{
	.reg .b32 %temp; 
	mov.b64 	{%r32, %temp}, %fd316;
	}
	mov.f64 	%fd317, 0dC338000000000000;
	add.rn.f64 	%fd318, %fd316, %fd317;
	fma.rn.f64 	%fd319, %fd318, 0dBFE62E42FEFA39EF, %fd28;
	fma.rn.f64 	%fd320, %fd318, 0dBC7ABC9E3B39803F, %fd319;
	fma.rn.f64 	%fd321, %fd320, 0d3E5ADE1569CE2BDF, 0d3E928AF3FCA213EA;
	fma.rn.f64 	%fd322, %fd321, %fd320, 0d3EC71DEE62401315;
	fma.rn.f64 	%fd323, %fd322, %fd320, 0d3EFA01997C89EB71;
	fma.rn.f64 	%fd324, %fd323, %fd320, 0d3F2A01A014761F65;
	fma.rn.f64 	%fd325, %fd324, %fd320, 0d3F56C16C1852B7AF;
	fma.rn.f64 	%fd326, %fd325, %fd320, 0d3F81111111122322;
	fma.rn.f64 	%fd327, %fd326, %fd320, 0d3FA55555555502A1;
	fma.rn.f64 	%fd328, %fd327, %fd320, 0d3FC5555555555511;
	fma.rn.f64 	%fd329, %fd328, %fd320, 0d3FE000000000000B;
	fma.rn.f64 	%fd330, %fd329, %fd320, 0d3FF0000000000000;
	fma.rn.f64 	%fd331, %fd330, %fd320, 0d3FF0000000000000;
	{
	.reg .b32 %temp; 
	mov.b64 	{%r33, %temp}, %fd331;
	}
	{
	.reg .b32 %temp; 
	mov.b64 	{%temp, %r34}, %fd331;
	}
	shl.b32 	%r271, %r32, 20;
	add.s32 	%r272, %r271, %r34;
	mov.b64 	%fd1219, {%r33, %r272};
	{
	.reg .b32 %temp; 
	mov.b64 	{%temp, %r273}, %fd28;
	}
	mov.b32 	%f17, %r273;
	abs.f32 	%f2, %f17;
	setp.lt.f32 	%p17, %f2, 0f4086232B;
	@%p17 bra 	$L__BB0_34;
	setp.lt.f64 	%p18, %fd28, 0d0000000000000000;
	add.f64 	%fd332, %fd28, 0d7FF0000000000000;
	selp.f64 	%fd1219, 0d0000000000000000, %fd332, %p18;
	setp.geu.f32 	%p19, %f2, 0f40874800;
	@%p19 bra 	$L__BB0_34;
	shr.u32 	%r274, %r32, 31;
	add.s32 	%r275, %r32, %r274;
	shr.s32 	%r276, %r275, 1;
	shl.b32 	%r277, %r276, 20;
	add.s32 	%r278, %r34, %r277;
	mov.b64 	%fd333, {%r33, %r278};
	sub.s32 	%r279, %r32, %r276;
	shl.b32 	%r280, %r279, 20;
	add.s32 	%r281, %r280, 1072693248;
	mov.b32 	%r282, 0;
	mov.b64 	%fd334, {%r282, %r281};
	mul.f64 	%fd1219, %fd334, %fd333;
$L__BB0_34:
	add.f64 	%fd1220, %fd1219, 0d3FF0000000000000;
	{
	.reg .b32 %temp; 
	mov.b64 	{%temp, %r697}, %fd1220;
	}
	{
	.reg .b32 %temp; 
	mov.b64 	{%r698, %temp}, %fd1220;
	}
	setp.gt.s32 	%p20, %r697, 1048575;
	mov.b32 	%r699, -1023;
	@%p20 bra 	$L__BB0_36;
	mul.f64 	%fd1220, %fd1220, 0d4350000000000000;
	{
	.reg .b32 %temp; 
	mov.b64 	{%temp, %r697}, %fd1220;
	}
	{
	.reg .b32 %temp; 
	mov.b64 	{%r698, %temp}, %fd1220;
	}
	mov.b32 	%r699, -1077;
$L__BB0_36:
	add.s32 	%r285, %r697, -1;
	setp.gt.u32 	%p21, %r285, 2146435070;
	@%p21 bra 	$L__BB0_40;
	shr.u32 	%r288, %r697, 20;
	add.s32 	%r700, %r699, %r288;
	and.b32  	%r289, %r697, 1048575;
	or.b32  	%r290, %r289, 1072693248;
	mov.b64 	%fd1221, {%r698, %r290};
	setp.lt.u32 	%p23, %r290, 1073127583;
	@%p23 bra 	$L__BB0_39;
	{
	.reg .b32 %temp; 
	mov.b64 	{%r291, %temp}, %fd1221;
	}
	{
	.reg .b32 %temp; 
	mov.b64 	{%temp, %r292}, %fd1221;
	}
	add.s32 	%r293, %r292, -1048576;
	mov.b64 	%fd1221, {%r291, %r293};
	add.s32 	%r700, %r700, 1;
$L__BB0_39:
	add.f64 	%fd336, %fd1221, 0dBFF0000000000000;
	add.f64 	%fd337, %fd1221, 0d3FF0000000000000;
	rcp.approx.ftz.f64 	%fd338, %fd337;
	neg.f64 	%fd339, %fd337;
	fma.rn.f64 	%fd340, %fd339, %fd338, 0d3FF0000000000000;
	fma.rn.f64 	%fd341, %fd340, %fd340, %fd340;
	fma.rn.f64 	%fd342, %fd341, %fd338, %fd338;
	mul.f64 	%fd343, %fd336, %fd342;
	fma.rn.f64 	%fd344, %fd336, %fd342, %fd343;
	mul.f64 	%fd345, %fd344, %fd344;
	fma.rn.f64 	%fd346, %fd345, 0d3EB1380B3AE80F1E, 0d3ED0EE258B7A8B04;
	fma.rn.f64 	%fd347, %fd346, %fd345, 0d3EF3B2669F02676F;
	fma.rn.f64 	%fd348, %fd347, %fd345, 0d3F1745CBA9AB0956;
	fma.rn.f64 	%fd349, %fd348, %fd345, 0d3F3C71C72D1B5154;
	fma.rn.f64 	%fd350, %fd349, %fd345, 0d3F624924923BE72D;
	fma.rn.f64 	%fd351, %fd350, %fd345, 0d3F8999999999A3C4;
	fma.rn.f64 	%fd352, %fd351, %fd345, 0d3FB5555555555554;
	sub.f64 	%fd353, %fd336, %fd344;
	add.f64 	%fd354, %fd353, %fd353;
	neg.f64 	%fd355, %fd344;
	fma.rn.f64 	%fd356, %fd355, %fd336, %fd354;
	mul.f64 	%fd357, %fd342, %fd356;
	mul.f64 	%fd358, %fd345, %fd352;
	fma.rn.f64 	%fd359, %fd358, %fd344, %fd357;
	xor.b32  	%r294, %r700, -2147483648;
	mov.b32 	%r295, 1127219200;
	mov.b64 	%fd360, {%r294, %r295};
	sub.f64 	%fd361, %fd360, %fd1;
	fma.rn.f64 	%fd362, %fd361, 0d3FE62E42FEFA39EF, %fd344;
	fma.rn.f64 	%fd363, %fd361, 0dBFE62E42FEFA39EF, %fd362;
	sub.f64 	%fd364, %fd363, %fd344;
	sub.f64 	%fd365, %fd359, %fd364;
	fma.rn.f64 	%fd366, %fd361, 0d3C7ABC9E3B39803F, %fd365;
	add.f64 	%fd1222, %fd362, %fd366;
	bra.uni 	$L__BB0_41;
$L__BB0_40:
	fma.rn.f64 	%fd335, %fd1220, 0d7FF0000000000000, 0d7FF0000000000000;
	{
	.reg .b32 %temp; 
	mov.b64 	{%temp, %r286}, %fd1220;
	}
	and.b32  	%r287, %r286, 2147483647;
	setp.eq.s32 	%p22, %r287, 0;
	selp.f64 	%fd1222, 0dFFF0000000000000, %fd335, %p22;
$L__BB0_41:
	add.f64 	%fd1223, %fd12, %fd1222;
$L__BB0_42:
	add.s32 	%r688, %r688, 1;
	add.s64 	%rd62, %rd62, 40;
	add.s64 	%rd61, %rd61, 8;
	setp.ne.s32 	%p31, %r688, 4;
	@%p31 bra 	$L__BB0_10;
	mov.f64 	%fd1235, 0dFE37E43C8800759C;
	mov.b32 	%r701, 0;
$L__BB0_44:
	mov.f64 	%fd44, %fd1235;
	mul.wide.u32 	%rd37, %r701, 8;
	add.s64 	%rd38, %rd12, %rd37;
	ld.global.f64 	%fd1225, [%rd38];
	setp.leu.f64 	%p32, %fd1225, 0d0000000000000000;
	@%p32 bra 	$L__BB0_76;
	{
	.reg .b32 %temp; 
	mov.b64 	{%temp, %r702}, %fd1225;
	}
	{
	.reg .b32 %temp; 
	mov.b64 	{%r703, %temp}, %fd1225;
	}
	setp.gt.s32 	%p33, %r702, 1048575;
	mov.b32 	%r704, -1023;
	@%p33 bra 	$L__BB0_47;
	mul.f64 	%fd1225, %fd1225, 0d4350000000000000;
	{
	.reg .b32 %temp; 
	mov.b64 	{%temp, %r702}, %fd1225;
	}
	{
	.reg .b32 %temp; 
	mov.b64 	{%r703, %temp}, %fd1225;
	}
	mov.b32 	%r704, -1077;
$L__BB0_47:
	add.s32 	%r324, %r702, -1;
	setp.gt.u32 	%p34, %r324, 2146435070;
	@%p34 bra 	$L__BB0_51;
	shr.u32 	%r327, %r702, 20;
	add.s32 	%r705, %r704, %r327;
	and.b32  	%r328, %r702, 1048575;
	or.b32  	%r329, %r328, 1072693248;
	mov.b64 	%fd1226, {%r703, %r329};
	setp.lt.u32 	%p36, %r329, 1073127583;
	@%p36 bra 	$L__BB0_50;
	{
	.reg .b32 %temp; 
	mov.b64 	{%r330, %temp}, %fd1226;
	}
	{
	.reg .b32 %temp; 
	mov.b64 	{%temp, %r331}, %fd1226;
	}
	add.s32 	%r332, %r331, -1048576;
	mov.b64 	%fd1226, {%r330, %r332};
	add.s32 	%r705, %r705, 1;
$L__BB0_50:
	add.f64 	%fd420, %fd1226, 0dBFF0000000000000;
	add.f64 	%fd421, %fd1226, 0d3FF0000000000000;
	rcp.approx.ftz.f64 	%fd422, %fd421;
	neg.f64 	%fd423, %fd421;
	fma.rn.f64 	%fd424, %fd423, %fd422, 0d3FF0000000000000;
	fma.rn.f64 	%fd425, %fd424, %fd424, %fd424;
	fma.rn.f64 	%fd426, %fd425, %fd422, %fd422;
	mul.f64 	%fd427, %fd420, %fd426;
	fma.rn.f64 	%fd428, %fd420, %fd426, %fd427;
	mul.f64 	%fd429, %fd428, %fd428;
	fma.rn.f64 	%fd430, %fd429, 0d3EB1380B3AE80F1E, 0d3ED0EE258B7A8B04;
	fma.rn.f64 	%fd431, %fd430, %fd429, 0d3EF3B2669F02676F;
	fma.rn.f64 	%fd432, %fd431, %fd429, 0d3F1745CBA9AB0956;
	fma.rn.f64 	%fd433, %fd432, %fd429, 0d3F3C71C72D1B5154;
	fma.rn.f64 	%fd434, %fd433, %fd429, 0d3F624924923BE72D;
	fma.rn.f64 	%fd435, %fd434, %fd429, 0d3F8999999999A3C4;
	fma.rn.f64 	%fd436, %fd435, %fd429, 0d3FB5555555555554;
	sub.f64 	%fd437, %fd420, %fd428;
	add.f64 	%fd438, %fd437, %fd437;
	neg.f64 	%fd439, %fd428;
	fma.rn.f64 	%fd440, %fd439, %fd420, %fd438;
	mul.f64 	%fd441, %fd426, %fd440;
	mul.f64 	%fd442, %fd429, %fd436;
	fma.rn.f64 	%fd443, %fd442, %fd428, %fd441;
	xor.b32  	%r333, %r705, -2147483648;
	mov.b32 	%r334, 1127219200;
	mov.b64 	%fd444, {%r333, %r334};
	sub.f64 	%fd445, %fd444, %fd1;
	fma.rn.f64 	%fd446, %fd445, 0d3FE62E42FEFA39EF, %fd428;
	fma.rn.f64 	%fd447, %fd445, 0dBFE62E42FEFA39EF, %fd446;
	sub.f64 	%fd448, %fd447, %fd428;
	sub.f64 	%fd449, %fd443, %fd448;
	fma.rn.f64 	%fd450, %fd445, 0d3C7ABC9E3B39803F, %fd449;
	add.f64 	%fd1227, %fd446, %fd450;
	bra.uni 	$L__BB0_52;
$L__BB0_51:
	fma.rn.f64 	%fd419, %fd1225, 0d7FF0000000000000, 0d7FF0000000000000;
	{
	.reg .b32 %temp; 
	mov.b64 	{%temp, %r325}, %fd1225;
	}
	and.b32  	%r326, %r325, 2147483647;
	setp.eq.s32 	%p35, %r326, 0;
	selp.f64 	%fd1227, 0dFFF0000000000000, %fd419, %p35;
$L__BB0_52:
	mul.lo.s32 	%r335, %r701, 5;
	mul.wide.u32 	%rd39, %r335, 8;
	add.s64 	%rd40, %rd1, %rd39;
	ld.global.f64 	%fd451, [%rd40+232];
	add.f64 	%fd54, %fd1227, %fd451;
	setp.eq.f64 	%p37, %fd44, 0dFE37E43C8800759C;
	mov.f64 	%fd1235, %fd54;
	@%p37 bra 	$L__BB0_76;
	setp.eq.f64 	%p38, %fd54, 0dFE37E43C8800759C;
	mov.f64 	%fd1235, %fd44;
	@%p38 bra 	$L__BB0_76;
	setp.leu.f64 	%p39, %fd44, %fd54;
	@%p39 bra 	$L__BB0_65;
	sub.f64 	%fd55, %fd54, %fd44;
	fma.rn.f64 	%fd503, %fd55, 0d3FF71547652B82FE, 0d4338000000000000;
	{
	.reg .b32 %temp; 
	mov.b64 	{%r57, %temp}, %fd503;
	}
	mov.f64 	%fd504, 0dC338000000000000;
	add.rn.f64 	%fd505, %fd503, %fd504;
	fma.rn.f64 	%fd506, %fd505, 0dBFE62E42FEFA39EF, %fd55;
	fma.rn.f64 	%fd507, %fd505, 0dBC7ABC9E3B39803F, %fd506;
	fma.rn.f64 	%fd508, %fd507, 0d3E5ADE1569CE2BDF, 0d3E928AF3FCA213EA;
	fma.rn.f64 	%fd509, %fd508, %fd507, 0d3EC71DEE62401315;
	fma.rn.f64 	%fd510, %fd509, %fd507, 0d3EFA01997C89EB71;
	fma.rn.f64 	%fd511, %fd510, %fd507, 0d3F2A01A014761F65;
	fma.rn.f64 	%fd512, %fd511, %fd507, 0d3F56C16C1852B7AF;
	fma.rn.f64 	%fd513, %fd512, %fd507, 0d3F81111111122322;
	fma.rn.f64 	%fd514, %fd513, %fd507, 0d3FA55555555502A1;
	fma.rn.f64 	%fd515, %fd514, %fd507, 0d3FC5555555555511;
	fma.rn.f64 	%fd516, %fd515, %fd507, 0d3FE000000000000B;
	fma.rn.f64 	%fd517, %fd516, %fd507, 0d3FF0000000000000;
	fma.rn.f64 	%fd518, %fd517, %fd507, 0d3FF0000000000000;
	{
	.reg .b32 %temp; 
	mov.b64 	{%r58, %temp}, %fd518;
	}
	{
	.reg .b32 %temp; 
	mov.b64 	{%temp, %r59}, %fd518;
	}
	shl.b32 	%r361, %r57, 20;
	add.s32 	%r362, %r361, %r59;
	mov.b64 	%fd1228, {%r58, %r362};
	{
	.reg .b32 %temp; 
	mov.b64 	{%temp, %r363}, %fd55;
	}
	mov.b32 	%f20, %r363;
	abs.f32 	%f3, %f20;
	setp.lt.f32 	%p47, %f3, 0f4086232B;
	@%p47 bra 	$L__BB0_58;
	setp.lt.f64 	%p48, %fd55, 0d0000000000000000;
	add.f64 	%fd519, %fd55, 0d7FF0000000000000;
	selp.f64 	%fd1228, 0d0000000000000000, %fd519, %p48;
	setp.geu.f32 	%p49, %f3, 0f40874800;
	@%p49 bra 	$L__BB0_58;
	shr.u32 	%r364, %r57, 31;
	add.s32 	%r365, %r57, %r364;
	shr.s32 	%r366, %r365, 1;
	shl.b32 	%r367, %r366, 20;
	add.s32 	%r368, %r59, %r367;
	mov.b64 	%fd520, {%r58, %r368};
	sub.s32 	%r369, %r57, %r366;
	shl.b32 	%r370, %r369, 20;
	add.s32 	%r371, %r370, 1072693248;
	mov.b32 	%r372, 0;
	mov.b64 	%fd521, {%r372, %r371};
	mul.f64 	%fd1228, %fd521, %fd520;
$L__BB0_58:
	add.f64 	%fd1229, %fd1228, 0d3FF0000000000000;
	{
	.reg .b32 %temp; 
	mov.b64 	{%temp, %r706}, %fd1229;
	}
	{
	.reg .b32 %temp; 
	mov.b64 	{%r707, %temp}, %fd1229;
	}
	setp.gt.s32 	%p50, %r706, 1048575;
	mov.b32 	%r708, -1023;
	@%p50 bra 	$L__BB0_60;
	mul.f64 	%fd1229, %fd1229, 0d4350000000000000;
	{
	.reg .b32 %temp; 
	mov.b64 	{%temp, %r706}, %fd1229;
	}
	{
	.reg .b32 %temp; 
	mov.b64 	{%r707, %temp}, %fd1229;
	}
	mov.b32 	%r708, -1077;
$L__BB0_60:
	add.s32 	%r375, %r706, -1;
	setp.gt.u32 	%p51, %r375, 2146435070;
	@%p51 bra 	$L__BB0_64;
	shr.u32 	%r378, %r706, 20;
	add.s32 	%r709, %r708, %r378;
	and.b32  	%r379, %r706, 1048575;
	or.b32  	%r380, %r379, 1072693248;
	mov.b64 	%fd1230, {%r707, %r380};
	setp.lt.u32 	%p53, %r380, 1073127583;
	@%p53 bra 	$L__BB0_63;
	{
	.reg .b32 %temp; 
	mov.b64 	{%r381, %temp}, %fd1230;
	}
	{
	.reg .b32 %temp; 
	mov.b64 	{%temp, %r382}, %fd1230;
	}
	add.s32 	%r383, %r382, -1048576;
	mov.b64 	%fd1230, {%r381, %r383};
	add.s32 	%r709, %r709, 1;
$L__BB0_63:
	add.f64 	%fd523, %fd1230, 0dBFF0000000000000;
	add.f64 	%fd524, %fd1230, 0d3FF0000000000000;
	rcp.approx.ftz.f64 	%fd525, %fd524;
	neg.f64 	%fd526, %fd524;
	fma.rn.f64 	%fd527, %fd526, %fd525, 0d3FF0000000000000;
	fma.rn.f64 	%fd528, %fd527, %fd527, %fd527;
	fma.rn.f64 	%fd529, %fd528, %fd525, %fd525;
	mul.f64 	%fd530, %fd523, %fd529;
	fma.rn.f64 	%fd531, %fd523, %fd529, %fd530;
	mul.f64 	%fd532, %fd531, %fd531;
	fma.rn.f64 	%fd533, %fd532, 0d3EB1380B3AE80F1E, 0d3ED0EE258B7A8B04;
	fma.rn.f64 	%fd534, %fd533, %fd532, 0d3EF3B2669F02676F;
	fma.rn.f64 	%fd535, %fd534, %fd532, 0d3F1745CBA9AB0956;
	fma.rn.f64 	%fd536, %fd535, %fd532, 0d3F3C71C72D1B5154;
	fma.rn.f64 	%fd537, %fd536, %fd532, 0d3F624924923BE72D;
	fma.rn.f64 	%fd538, %fd537, %fd532, 0d3F8999999999A3C4;
	fma.rn.f64 	%fd539, %fd538, %fd532, 0d3FB5555555555554;
	sub.f64 	%fd540, %fd523, %fd531;
	add.f64 	%fd541, %fd540, %fd540;
	neg.f64 	%fd542, %fd531;
	fma.rn.f64 	%fd543, %fd542, %fd523, %fd541;
	mul.f64 	%fd544, %fd529, %fd543;
	mul.f64 	%fd545, %fd532, %fd539;
	fma.rn.f64 	%fd546, %fd545, %fd531, %fd544;
	xor.b32  	%r384, %r709, -2147483648;
	mov.b32 	%r385, 1127219200;
	mov.b64 	%fd547, {%r384, %r385};
	sub.f64 	%fd548, %fd547, %fd1;
	fma.rn.f64 	%fd549, %fd548, 0d3FE62E42FEFA39EF, %fd531;
	fma.rn.f64 	%fd550, %fd548, 0dBFE62E42FEFA39EF, %fd549;
	sub.f64 	%fd551, %fd550, %fd531;
	sub.f64 	%fd552, %fd546, %fd551;
	fma.rn.f64 	%fd553, %fd548, 0d3C7ABC9E3B39803F, %fd552;
	add.f64 	%fd66, %fd549, %fd553;
	add.f64 	%fd1235, %fd44, %fd66;
	bra.uni 	$L__BB0_76;
$L__BB0_64:
	fma.rn.f64 	%fd522, %fd1229, 0d7FF0000000000000, 0d7FF0000000000000;
	{
	.reg .b32 %temp; 
	mov.b64 	{%temp, %r376}, %fd1229;
	}
	and.b32  	%r377, %r376, 2147483647;
	setp.eq.s32 	%p52, %r377, 0;
	selp.f64 	%fd67, 0dFFF0000000000000, %fd522, %p52;
	add.f64 	%fd1235, %fd44, %fd67;
	bra.uni 	$L__BB0_76;
$L__BB0_65:
	sub.f64 	%fd70, %fd44, %fd54;
	fma.rn.f64 	%fd452, %fd70, 0d3FF71547652B82FE, 0d4338000000000000;
	{
	.reg .b32 %temp; 
	mov.b64 	{%r70, %temp}, %fd452;
	}
	mov.f64 	%fd453, 0dC338000000000000;
	add.rn.f64 	%fd454, %fd452, %fd453;
	fma.rn.f64 	%fd455, %fd454, 0dBFE62E42FEFA39EF, %fd70;
	fma.rn.f64 	%fd456, %fd454, 0dBC7ABC9E3B39803F, %fd455;
	fma.rn.f64 	%fd457, %fd456, 0d3E5ADE1569CE2BDF, 0d3E928AF3FCA213EA;
	fma.rn.f64 	%fd458, %fd457, %fd456, 0d3EC71DEE62401315;
	fma.rn.f64 	%fd459, %fd458, %fd456, 0d3EFA01997C89EB71;
	fma.rn.f64 	%fd460, %fd459, %fd456, 0d3F2A01A014761F65;
	fma.rn.f64 	%fd461, %fd460, %fd456, 0d3F56C16C1852B7AF;
	fma.rn.f64 	%fd462, %fd461, %fd456, 0d3F81111111122322;
	fma.rn.f64 	%fd463, %fd462, %fd456, 0d3FA55555555502A1;
	fma.rn.f64 	%fd464, %fd463, %fd456, 0d3FC5555555555511;
	fma.rn.f64 	%fd465, %fd464, %fd456, 0d3FE000000000000B;
	fma.rn.f64 	%fd466, %fd465, %fd456, 0d3FF0000000000000;
	fma.rn.f64 	%fd467, %fd466, %fd456, 0d3FF0000000000000;
	{
	.reg .b32 %temp; 
	mov.b64 	{%r71, %temp}, %fd467;
	}
	{
	.reg .b32 %temp; 
	mov.b64 	{%temp, %r72}, %fd467;
	}
	shl.b32 	%r336, %r70, 20;
	add.s32 	%r337, %r336, %r72;
	mov.b64 	%fd1231, {%r71, %r337};
	{
	.reg .b32 %temp; 
	mov.b64 	{%temp, %r338}, %fd70;
	}
	mov.b32 	%f19, %r338;
	abs.f32 	%f4, %f19;
	setp.lt.f32 	%p40, %f4, 0f4086232B;
	@%p40 bra 	$L__BB0_68;
	setp.lt.f64 	%p41, %fd70, 0d0000000000000000;
	add.f64 	%fd468, %fd70, 0d7FF0000000000000;
	selp.f64 	%fd1231, 0d0000000000000000, %fd468, %p41;
	setp.geu.f32 	%p42, %f4, 0f40874800;
	@%p42 bra 	$L__BB0_68;
	shr.u32 	%r339, %r70, 31;
	add.s32 	%r340, %r70, %r339;
	shr.s32 	%r341, %r340, 1;
	shl.b32 	%r342, %r341, 20;
	add.s32 	%r343, %r72, %r342;
	mov.b64 	%fd469, {%r71, %r343};
	sub.s32 	%r344, %r70, %r341;
	shl.b32 	%r345, %r344, 20;
	add.s32 	%r346, %r345, 1072693248;
	mov.b32 	%r347, 0;
	mov.b64 	%fd470, {%r347, %r346};
	mul.f64 	%fd1231, %fd470, %fd469;
$L__BB0_68:
	add.f64 	%fd1232, %fd1231, 0d3FF0000000000000;
	{
	.reg .b32 %temp; 
	mov.b64 	{%temp, %r710}, %fd1232;
	}
	{
	.reg .b32 %temp; 
	mov.b64 	{%r711, %temp}, %fd1232;
	}
	setp.gt.s32 	%p43, %r710, 1048575;
	mov.b32 	%r712, -1023;
	@%p43 bra 	$L__BB0_70;
	mul.f64 	%fd1232, %fd1232, 0d4350000000000000;
	{
	.reg .b32 %temp; 
	mov.b64 	{%temp, %r710}, %fd1232;
	}
	{
	.reg .b32 %temp; 
	mov.b64 	{%r711, %temp}, %fd1232;
	}
	mov.b32 	%r712, -1077;
$L__BB0_70:
	add.s32 	%r350, %r710, -1;
	setp.gt.u32 	%p44, %r350, 2146435070;
	@%p44 bra 	$L__BB0_74;
	shr.u32 	%r353, %r710, 20;
	add.s32 	%r713, %r712, %r353;
	and.b32  	%r354, %r710, 1048575;
	or.b32  	%r355, %r354, 1072693248;
	mov.b64 	%fd1233, {%r711, %r355};
	setp.lt.u32 	%p46, %r355, 1073127583;
	@%p46 bra 	$L__BB0_73;
	{
	.reg .b32 %temp; 
	mov.b64 	{%r356, %temp}, %fd1233;
	}
	{
	.reg .b32 %temp; 
	mov.b64 	{%temp, %r357}, %fd1233;
	}
	add.s32 	%r358, %r357, -1048576;
	mov.b64 	%fd1233, {%r356, %r358};
	add.s32 	%r713, %r713, 1;
$L__BB0_73:
	add.f64 	%fd472, %fd1233, 0dBFF0000000000000;
	add.f64 	%fd473, %fd1233, 0d3FF0000000000000;
	rcp.approx.ftz.f64 	%fd474, %fd473;
	neg.f64 	%fd475, %fd473;
	fma.rn.f64 	%fd476, %fd475, %fd474, 0d3FF0000000000000;
	fma.rn.f64 	%fd477, %fd476, %fd476, %fd476;
	fma.rn.f64 	%fd478, %fd477, %fd474, %fd474;
	mul.f64 	%fd479, %fd472, %fd478;
	fma.rn.f64 	%fd480, %fd472, %fd478, %fd479;
	mul.f64 	%fd481, %fd480, %fd480;
	fma.rn.f64 	%fd482, %fd481, 0d3EB1380B3AE80F1E, 0d3ED0EE258B7A8B04;
	fma.rn.f64 	%fd483, %fd482, %fd481, 0d3EF3B2669F02676F;
	fma.rn.f64 	%fd484, %fd483, %fd481, 0d3F1745CBA9AB0956;
	fma.rn.f64 	%fd485, %fd484, %fd481, 0d3F3C71C72D1B5154;
	fma.rn.f64 	%fd486, %fd485, %fd481, 0d3F624924923BE72D;
	fma.rn.f64 	%fd487, %fd486, %fd481, 0d3F8999999999A3C4;
	fma.rn.f64 	%fd488, %fd487, %fd481, 0d3FB5555555555554;
	sub.f64 	%fd489, %fd472, %fd480;
	add.f64 	%fd490, %fd489, %fd489;
	neg.f64 	%fd491, %fd480;
	fma.rn.f64 	%fd492, %fd491, %fd472, %fd490;
	mul.f64 	%fd493, %fd478, %fd492;
	mul.f64 	%fd494, %fd481, %fd488;
	fma.rn.f64 	%fd495, %fd494, %fd480, %fd493;
	xor.b32  	%r359, %r713, -2147483648;
	mov.b32 	%r360, 1127219200;
	mov.b64 	%fd496, {%r359, %r360};
	sub.f64 	%fd497, %fd496, %fd1;
	fma.rn.f64 	%fd498, %fd497, 0d3FE62E42FEFA39EF, %fd480;
	fma.rn.f64 	%fd499, %fd497, 0dBFE62E42FEFA39EF, %fd498;
	sub.f64 	%fd500, %fd499, %fd480;
	sub.f64 	%fd501, %fd495, %fd500;
	fma.rn.f64 	%fd502, %fd497, 0d3C7ABC9E3B39803F, %fd501;
	add.f64 	%fd1234, %fd498, %fd502;
	bra.uni 	$L__BB0_75;
$L__BB0_74:
	fma.rn.f64 	%fd471, %fd1232, 0d7FF0000000000000, 0d7FF0000000000000;
	{
	.reg .b32 %temp; 
	mov.b64 	{%temp, %r351}, %fd1232;
	}
	and.b32  	%r352, %r351, 2147483647;
	setp.eq.s32 	%p45, %r352, 0;
	selp.f64 	%fd1234, 0dFFF0000000000000, %fd471, %p45;
$L__BB0_75:
	add.f64 	%fd1235, %fd54, %fd1234;
$L__BB0_76:
	add.s32 	%r701, %r701, 1;
	setp.ne.s32 	%p54, %r701, 4;
	@%p54 bra 	$L__BB0_44;
	ld.param.u64 	%rd59, [_Z20pairHMMForwardKernelPKdPKcS0_S0_PdS3_S3_S3_S3_S3_S3_S3_S3_iiS3__param_5];
	bar.sync 	0;
	add.s32 	%r84, %r5, -1;
	mul.wide.u32 	%rd41, %r84, 8;
	add.s64 	%rd42, %rd5, %rd41;
	ld.global.f64 	%fd554, [%rd42];
	ld.global.f64 	%fd555, [%rd4];
	add.f64 	%fd86, %fd554, %fd555;
	cvta.to.global.u64 	%rd43, %rd59;
	add.s64 	%rd44, %rd43, %rd41;
	ld.global.f64 	%fd556, [%rd44];
	ld.global.f64 	%fd557, [%rd4+24];
	add.f64 	%fd87, %fd556, %fd557;
	setp.eq.f64 	%p55, %fd86, 0dFE37E43C8800759C;
	mov.f64 	%fd1243, %fd87;
	@%p55 bra 	$L__BB0_101;
	setp.eq.f64 	%p56, %fd87, 0dFE37E43C8800759C;
	mov.f64 	%fd1243, %fd86;
	@%p56 bra 	$L__BB0_101;
	setp.leu.f64 	%p57, %fd86, %fd87;
	@%p57 bra 	$L__BB0_90;
	sub.f64 	%fd88, %fd87, %fd86;
	fma.rn.f64 	%fd609, %fd88, 0d3FF71547652B82FE, 0d4338000000000000;
	{
	.reg .b32 %temp; 
	mov.b64 	{%r85, %temp}, %fd609;
	}
	mov.f64 	%fd610, 0dC338000000000000;
	add.rn.f64 	%fd611, %fd609, %fd610;
	fma.rn.f64 	%fd612, %fd611, 0dBFE62E42FEFA39EF, %fd88;
	fma.rn.f64 	%fd613, %fd611, 0dBC7ABC9E3B39803F, %fd612;
	fma.rn.f64 	%fd614, %fd613, 0d3E5ADE1569CE2BDF, 0d3E928AF3FCA213EA;
	fma.rn.f64 	%fd615, %fd614, %fd613, 0d3EC71DEE62401315;
	fma.rn.f64 	%fd616, %fd615, %fd613, 0d3EFA01997C89EB71;
	fma.rn.f64 	%fd617, %fd616, %fd613, 0d3F2A01A014761F65;
	fma.rn.f64 	%fd618, %fd617, %fd613, 0d3F56C16C1852B7AF;
	fma.rn.f64 	%fd619, %fd618, %fd613, 0d3F81111111122322;
	fma.rn.f64 	%fd620, %fd619, %fd613, 0d3FA55555555502A1;
	fma.rn.f64 	%fd621, %fd620, %fd613, 0d3FC5555555555511;
	fma.rn.f64 	%fd622, %fd621, %fd613, 0d3FE000000000000B;
	fma.rn.f64 	%fd623, %fd622, %fd613, 0d3FF0000000000000;
	fma.rn.f64 	%fd624, %fd623, %fd613, 0d3FF0000000000000;
	{
	.reg .b32 %temp; 
	mov.b64 	{%r86, %temp}, %fd624;
	}
	{
	.reg .b32 %temp; 
	mov.b64 	{%temp, %r87}, %fd624;
	}
	shl.b32 	%r411, %r85, 20;
	add.s32 	%r412, %r411, %r87;
	mov.b64 	%fd1236, {%r86, %r412};
	{
	.reg .b32 %temp; 
	mov.b64 	{%temp, %r413}, %fd88;
	}
	mov.b32 	%f22, %r413;
	abs.f32 	%f5, %f22;
	setp.lt.f32 	%p65, %f5, 0f4086232B;
	@%p65 bra 	$L__BB0_83;
	setp.lt.f64 	%p66, %fd88, 0d0000000000000000;
	add.f64 	%fd625, %fd88, 0d7FF0000000000000;
	selp.f64 	%fd1236, 0d0000000000000000, %fd625, %p66;
	setp.geu.f32 	%p67, %f5, 0f40874800;
	@%p67 bra 	$L__BB0_83;
	shr.u32 	%r414, %r85, 31;
	add.s32 	%r415, %r85, %r414;
	shr.s32 	%r416, %r415, 1;
	shl.b32 	%r417, %r416, 20;
	add.s32 	%r418, %r87, %r417;
	mov.b64 	%fd626, {%r86, %r418};
	sub.s32 	%r419, %r85, %r416;
	shl.b32 	%r420, %r419, 20;
	add.s32 	%r421, %r420, 1072693248;
	mov.b32 	%r422, 0;
	mov.b64 	%fd627, {%r422, %r421};
	mul.f64 	%fd1236, %fd627, %fd626;
$L__BB0_83:
	add.f64 	%fd1237, %fd1236, 0d3FF0000000000000;
	{
	.reg .b32 %temp; 
	mov.b64 	{%temp, %r714}, %fd1237;
	}
	{
	.reg .b32 %temp; 
	mov.b64 	{%r715, %temp}, %fd1237;
	}
	setp.gt.s32 	%p68, %r714, 1048575;
	mov.b32 	%r716, -1023;
	@%p68 bra 	$L__BB0_85;
	mul.f64 	%fd1237, %fd1237, 0d4350000000000000;
	{
	.reg .b32 %temp; 
	mov.b64 	{%temp, %r714}, %fd1237;
	}
	{
	.reg .b32 %temp; 
	mov.b64 	{%r715, %temp}, %fd1237;
	}
	mov.b32 	%r716, -1077;
$L__BB0_85:
	add.s32 	%r425, %r714, -1;
	setp.gt.u32 	%p69, %r425, 2146435070;
	@%p69 bra 	$L__BB0_89;
	shr.u32 	%r428, %r714, 20;
	add.s32 	%r717, %r716, %r428;
	and.b32  	%r429, %r714, 1048575;
	or.b32  	%r430, %r429, 1072693248;
	mov.b64 	%fd1238, {%r715, %r430};
	setp.lt.u32 	%p71, %r430, 1073127583;
	@%p71 bra 	$L__BB0_88;
	{
	.reg .b32 %temp; 
	mov.b64 	{%r431, %temp}, %fd1238;
	}
	{
	.reg .b32 %temp; 
	mov.b64 	{%temp, %r432}, %fd1238;
	}
	add.s32 	%r433, %r432, -1048576;
	mov.b64 	%fd1238, {%r431, %r433};
	add.s32 	%r717, %r717, 1;
$L__BB0_88:
	add.f64 	%fd629, %fd1238, 0dBFF0000000000000;
	add.f64 	%fd630, %fd1238, 0d3FF0000000000000;
	rcp.approx.ftz.f64 	%fd631, %fd630;
	neg.f64 	%fd632, %fd630;
	fma.rn.f64 	%fd633, %fd632, %fd631, 0d3FF0000000000000;
	fma.rn.f64 	%fd634, %fd633, %fd633, %fd633;
	fma.rn.f64 	%fd635, %fd634, %fd631, %fd631;
	mul.f64 	%fd636, %fd629, %fd635;
	fma.rn.f64 	%fd637, %fd629, %fd635, %fd636;
	mul.f64 	%fd638, %fd637, %fd637;
	fma.rn.f64 	%fd639, %fd638, 0d3EB1380B3AE80F1E, 0d3ED0EE258B7A8B04;
	fma.rn.f64 	%fd640, %fd639, %fd638, 0d3EF3B2669F02676F;
	fma.rn.f64 	%fd641, %fd640, %fd638, 0d3F1745CBA9AB0956;
	fma.rn.f64 	%fd642, %fd641, %fd638, 0d3F3C71C72D1B5154;
	fma.rn.f64 	%fd643, %fd642, %fd638, 0d3F624924923BE72D;
	fma.rn.f64 	%fd644, %fd643, %fd638, 0d3F8999999999A3C4;
	fma.rn.f64 	%fd645, %fd644, %fd638, 0d3FB5555555555554;
	sub.f64 	%fd646, %fd629, %fd637;
	add.f64 	%fd647, %fd646, %fd646;
	neg.f64 	%fd648, %fd637;
	fma.rn.f64 	%fd649, %fd648, %fd629, %fd647;
	mul.f64 	%fd650, %fd635, %fd649;
	mul.f64 	%fd651, %fd638, %fd645;
	fma.rn.f64 	%fd652, %fd651, %fd637, %fd650;
	xor.b32  	%r434, %r717, -2147483648;
	mov.b32 	%r435, 1127219200;
	mov.b64 	%fd653, {%r434, %r435};
	sub.f64 	%fd654, %fd653, %fd1;
	fma.rn.f64 	%fd655, %fd654, 0d3FE62E42FEFA39EF, %fd637;
	fma.rn.f64 	%fd656, %fd654, 0dBFE62E42FEFA39EF, %fd655;
	sub.f64 	%fd657, %fd656, %fd637;
	sub.f64 	%fd658, %fd652, %fd657;
	fma.rn.f64 	%fd659, %fd654, 0d3C7ABC9E3B39803F, %fd658;
	add.f64 	%fd99, %fd655, %fd659;
	add.f64 	%fd1243, %fd86, %fd99;
	bra.uni 	$L__BB0_101;
$L__BB0_89:
	fma.rn.f64 	%fd628, %fd1237, 0d7FF0000000000000, 0d7FF0000000000000;
	{
	.reg .b32 %temp; 
	mov.b64 	{%temp, %r426}, %fd1237;
	}
	and.b32  	%r427, %r426, 2147483647;
	setp.eq.s32 	%p70, %r427, 0;
	selp.f64 	%fd100, 0dFFF0000000000000, %fd628, %p70;
	add.f64 	%fd1243, %fd86, %fd100;
	bra.uni 	$L__BB0_101;
$L__BB0_90:
	sub.f64 	%fd103, %fd86, %fd87;
	fma.rn.f64 	%fd558, %fd103, 0d3FF71547652B82FE, 0d4338000000000000;
	{
	.reg .b32 %temp; 
	mov.b64 	{%r98, %temp}, %fd558;
	}
	mov.f64 	%fd559, 0dC338000000000000;
	add.rn.f64 	%fd560, %fd558, %fd559;
	fma.rn.f64 	%fd561, %fd560, 0dBFE62E42FEFA39EF, %fd103;
	fma.rn.f64 	%fd562, %fd560, 0dBC7ABC9E3B39803F, %fd561;
	fma.rn.f64 	%fd563, %fd562, 0d3E5ADE1569CE2BDF, 0d3E928AF3FCA213EA;
	fma.rn.f64 	%fd564, %fd563, %fd562, 0d3EC71DEE62401315;
	fma.rn.f64 	%fd565, %fd564, %fd562, 0d3EFA01997C89EB71;
	fma.rn.f64 	%fd566, %fd565, %fd562, 0d3F2A01A014761F65;
	fma.rn.f64 	%fd567, %fd566, %fd562, 0d3F56C16C1852B7AF;
	fma.rn.f64 	%fd568, %fd567, %fd562, 0d3F81111111122322;
	fma.rn.f64 	%fd569, %fd568, %fd562, 0d3FA55555555502A1;
	fma.rn.f64 	%fd570, %fd569, %fd562, 0d3FC5555555555511;
	fma.rn.f64 	%fd571, %fd570, %fd562, 0d3FE000000000000B;
	fma.rn.f64 	%fd572, %fd571, %fd562, 0d3FF0000000000000;
	fma.rn.f64 	%fd573, %fd572, %fd562, 0d3FF0000000000000;
	{
	.reg .b32 %temp; 
	mov.b64 	{%r99, %temp}, %fd573;
	}
	{
	.reg .b32 %temp; 
	mov.b64 	{%temp, %r100}, %fd573;
	}
	shl.b32 	%r386, %r98, 20;
	add.s32 	%r387, %r386, %r100;
	mov.b64 	%fd1239, {%r99, %r387};
	{
	.reg .b32 %temp; 
	mov.b64 	{%temp, %r388}, %fd103;
	}
	mov.b32 	%f21, %r388;
	abs.f32 	%f6, %f21;
	setp.lt.f32 	%p58, %f6, 0f4086232B;
	@%p58 bra 	$L__BB0_93;
	setp.lt.f64 	%p59, %fd103, 0d0000000000000000;
	add.f64 	%fd574, %fd103, 0d7FF0000000000000;
	selp.f64 	%fd1239, 0d0000000000000000, %fd574, %p59;
	setp.geu.f32 	%p60, %f6, 0f40874800;
	@%p60 bra 	$L__BB0_93;
	shr.u32 	%r389, %r98, 31;
	add.s32 	%r390, %r98, %r389;
	shr.s32 	%r391, %r390, 1;
	shl.b32 	%r392, %r391, 20;
	add.s32 	%r393, %r100, %r392;
	mov.b64 	%fd575, {%r99, %r393};
	sub.s32 	%r394, %r98, %r391;
	shl.b32 	%r395, %r394, 20;
	add.s32 	%r396, %r395, 1072693248;
	mov.b32 	%r397, 0;
	mov.b64 	%fd576, {%r397, %r396};
	mul.f64 	%fd1239, %fd576, %fd575;
$L__BB0_93:
	add.f64 	%fd1240, %fd1239, 0d3FF0000000000000;
	{
	.reg .b32 %temp; 
	mov.b64 	{%temp, %r718}, %fd1240;
	}
	{
	.reg .b32 %temp; 
	mov.b64 	{%r719, %temp}, %fd1240;
	}
	setp.gt.s32 	%p61, %r718, 1048575;
	mov.b32 	%r720, -1023;
	@%p61 bra 	$L__BB0_95;
	mul.f64 	%fd1240, %fd1240, 0d4350000000000000;
	{
	.reg .b32 %temp; 
	mov.b64 	{%temp, %r718}, %fd1240;
	}
	{
	.reg .b32 %temp; 
	mov.b64 	{%r719, %temp}, %fd1240;
	}
	mov.b32 	%r720, -1077;
$L__BB0_95:
	add.s32 	%r400, %r718, -1;
	setp.gt.u32 	%p62, %r400, 2146435070;
	@%p62 bra 	$L__BB0_99;
	shr.u32 	%r403, %r718, 20;
	add.s32 	%r721, %r720, %r403;
	and.b32  	%r404, %r718, 1048575;
	or.b32  	%r405, %r404, 1072693248;
	mov.b64 	%fd1241, {%r719, %r405};
	setp.lt.u32 	%p64, %r405, 1073127583;
	@%p64 bra 	$L__BB0_98;
	{
	.reg .b32 %temp; 
	mov.b64 	{%r406, %temp}, %fd1241;
	}
	{
	.reg .b32 %temp; 
	mov.b64 	{%temp, %r407}, %fd1241;
	}
	add.s32 	%r408, %r407, -1048576;
	mov.b64 	%fd1241, {%r406, %r408};
	add.s32 	%r721, %r721, 1;
$L__BB0_98:
	add.f64 	%fd578, %fd1241, 0dBFF0000000000000;
	add.f64 	%fd579, %fd1241, 0d3FF0000000000000;
	rcp.approx.ftz.f64 	%fd580, %fd579;
	neg.f64 	%fd581, %fd579;
	fma.rn.f64 	%fd582, %fd581, %fd580, 0d3FF0000000000000;
	fma.rn.f64 	%fd583, %fd582, %fd582, %fd582;
	fma.rn.f64 	%fd584, %fd583, %fd580, %fd580;
	mul.f64 	%fd585, %fd578, %fd584;
	fma.rn.f64 	%fd586, %fd578, %fd584, %fd585;
	mul.f64 	%fd587, %fd586, %fd586;
	fma.rn.f64 	%fd588, %fd587, 0d3EB1380B3AE80F1E, 0d3ED0EE258B7A8B04;
	fma.rn.f64 	%fd589, %fd588, %fd587, 0d3EF3B2669F02676F;
	fma.rn.f64 	%fd590, %fd589, %fd587, 0d3F1745CBA9AB0956;
	fma.rn.f64 	%fd591, %fd590, %fd587, 0d3F3C71C72D1B5154;
	fma.rn.f64 	%fd592, %fd591, %fd587, 0d3F624924923BE72D;
	fma.rn.f64 	%fd593, %fd592, %fd587, 0d3F8999999999A3C4;
	fma.rn.f64 	%fd594, %fd593, %fd587, 0d3FB5555555555554;
	sub.f64 	%fd595, %fd578, %fd586;
	add.f64 	%fd596, %fd595, %fd595;
	neg.f64 	%fd597, %fd586;
	fma.rn.f64 	%fd598, %fd597, %fd578, %fd596;
	mul.f64 	%fd599, %fd584, %fd598;
	mul.f64 	%fd600, %fd587, %fd594;
	fma.rn.f64 	%fd601, %fd600, %fd586, %fd599;
	xor.b32  	%r409, %r721, -2147483648;
	mov.b32 	%r410, 1127219200;
	mov.b64 	%fd602, {%r409, %r410};
	sub.f64 	%fd603, %fd602, %fd1;
	fma.rn.f64 	%fd604, %fd603, 0d3FE62E42FEFA39EF, %fd586;
	fma.rn.f64 	%fd605, %fd603, 0dBFE62E42FEFA39EF, %fd604;
	sub.f64 	%fd606, %fd605, %fd586;
	sub.f64 	%fd607, %fd601, %fd606;
	fma.rn.f64 	%fd608, %fd603, 0d3C7ABC9E3B39803F, %fd607;
	add.f64 	%fd1242, %fd604, %fd608;
	bra.uni 	$L__BB0_100;
$L__BB0_99:
	fma.rn.f64 	%fd577, %fd1240, 0d7FF0000000000000, 0d7FF0000000000000;
	{
	.reg .b32 %temp; 
	mov.b64 	{%temp, %r401}, %fd1240;
	}
	and.b32  	%r402, %r401, 2147483647;
	setp.eq.s32 	%p63, %r402, 0;
	selp.f64 	%fd1242, 0dFFF0000000000000, %fd577, %p63;
$L__BB0_100:
	add.f64 	%fd1243, %fd87, %fd1242;
$L__BB0_101:
	mul.wide.u32 	%rd45, %r84, 8;
	add.s64 	%rd46, %rd6, %rd45;
	ld.global.f64 	%fd660, [%rd46];
	ld.global.f64 	%fd661, [%rd4+48];
	add.f64 	%fd119, %fd660, %fd661;
	setp.eq.f64 	%p72, %fd1243, 0dFE37E43C8800759C;
	mov.f64 	%fd1251, %fd119;
	@%p72 bra 	$L__BB0_125;
	setp.eq.f64 	%p73, %fd119, 0dFE37E43C8800759C;
	mov.f64 	%fd1251, %fd1243;
	@%p73 bra 	$L__BB0_125;
	setp.leu.f64 	%p74, %fd1243, %fd119;
	@%p74 bra 	$L__BB0_114;
	sub.f64 	%fd120, %fd119, %fd1243;
	fma.rn.f64 	%fd713, %fd120, 0d3FF71547652B82FE, 0d4338000000000000;
	{
	.reg .b32 %temp; 
	mov.b64 	{%r111, %temp}, %fd713;
	}
	mov.f64 	%fd714, 0dC338000000000000;
	add.rn.f64 	%fd715, %fd713, %fd714;
	fma.rn.f64 	%fd716, %fd715, 0dBFE62E42FEFA39EF, %fd120;
	fma.rn.f64 	%fd717, %fd715, 0dBC7ABC9E3B39803F, %fd716;
	fma.rn.f64 	%fd718, %fd717, 0d3E5ADE1569CE2BDF, 0d3E928AF3FCA213EA;
	fma.rn.f64 	%fd719, %fd718, %fd717, 0d3EC71DEE62401315;
	fma.rn.f64 	%fd720, %fd719, %fd717, 0d3EFA01997C89EB71;
	fma.rn.f64 	%fd721, %fd720, %fd717, 0d3F2A01A014761F65;
	fma.rn.f64 	%fd722, %fd721, %fd717, 0d3F56C16C1852B7AF;
	fma.rn.f64 	%fd723, %fd722, %fd717, 0d3F81111111122322;
	fma.rn.f64 	%fd724, %fd723, %fd717, 0d3FA55555555502A1;
	fma.rn.f64 	%fd725, %fd724, %fd717, 0d3FC5555555555511;
	fma.rn.f64 	%fd726, %fd725, %fd717, 0d3FE000000000000B;
	fma.rn.f64 	%fd727, %fd726, %fd717, 0d3FF0000000000000;
	fma.rn.f64 	%fd728, %fd727, %fd717, 0d3FF0000000000000;
	{
	.reg .b32 %temp; 
	mov.b64 	{%r112, %temp}, %fd728;
	}
	{
	.reg .b32 %temp; 
	mov.b64 	{%temp, %r113}, %fd728;
	}
	shl.b32 	%r461, %r111, 20;
	add.s32 	%r462, %r461, %r113;
	mov.b64 	%fd1244, {%r112, %r462};
	{
	.reg .b32 %temp; 
	mov.b64 	{%temp, %r463}, %fd120;
	}
	mov.b32 	%f24, %r463;
	abs.f32 	%f7, %f24;
	setp.lt.f32 	%p82, %f7, 0f4086232B;
	@%p82 bra 	$L__BB0_107;
	setp.lt.f64 	%p83, %fd120, 0d0000000000000000;
	add.f64 	%fd729, %fd120, 0d7FF0000000000000;
	selp.f64 	%fd1244, 0d0000000000000000, %fd729, %p83;
	setp.geu.f32 	%p84, %f7, 0f40874800;
	@%p84 bra 	$L__BB0_107;
	shr.u32 	%r464, %r111, 31;
	add.s32 	%r465, %r111, %r464;
	shr.s32 	%r466, %r465, 1;
	shl.b32 	%r467, %r466, 20;
	add.s32 	%r468, %r113, %r467;
	mov.b64 	%fd730, {%r112, %r468};
	sub.s32 	%r469, %r111, %r466;
	shl.b32 	%r470, %r469, 20;
	add.s32 	%r471, %r470, 1072693248;
	mov.b32 	%r472, 0;
	mov.b64 	%fd731, {%r472, %r471};
	mul.f64 	%fd1244, %fd731, %fd730;
$L__BB0_107:
	add.f64 	%fd1245, %fd1244, 0d3FF0000000000000;
	{
	.reg .b32 %temp; 
	mov.b64 	{%temp, %r722}, %fd1245;
	}
	{
	.reg .b32 %temp; 
	mov.b64 	{%r723, %temp}, %fd1245;
	}
	setp.gt.s32 	%p85, %r722, 1048575;
	mov.b32 	%r724, -1023;
	@%p85 bra 	$L__BB0_109;
	mul.f64 	%fd1245, %fd1245, 0d4350000000000000;
	{
	.reg .b32 %temp; 
	mov.b64 	{%temp, %r722}, %fd1245;
	}
	{
	.reg .b32 %temp; 
	mov.b64 	{%r723, %temp}, %fd1245;
	}
	mov.b32 	%r724, -1077;
$L__BB0_109:
	add.s32 	%r475, %r722, -1;
	setp.gt.u32 	%p86, %r475, 2146435070;
	@%p86 bra 	$L__BB0_113;
	shr.u32 	%r478, %r722, 20;
	add.s32 	%r725, %r724, %r478;
	and.b32  	%r479, %r722, 1048575;
	or.b32  	%r480, %r479, 1072693248;
	mov.b64 	%fd1246, {%r723, %r480};
	setp.lt.u32 	%p88, %r480, 1073127583;
	@%p88 bra 	$L__BB0_112;
	{
	.reg .b32 %temp; 
	mov.b64 	{%r481, %temp}, %fd1246;
	}
	{
	.reg .b32 %temp; 
	mov.b64 	{%temp, %r482}, %fd1246;
	}
	add.s32 	%r483, %r482, -1048576;
	mov.b64 	%fd1246, {%r481, %r483};
	add.s32 	%r725, %r725, 1;
$L__BB0_112:
	add.f64 	%fd733, %fd1246, 0dBFF0000000000000;
	add.f64 	%fd734, %fd1246, 0d3FF0000000000000;
	rcp.approx.ftz.f64 	%fd735, %fd734;
	neg.f64 	%fd736, %fd734;
	fma.rn.f64 	%fd737, %fd736, %fd735, 0d3FF0000000000000;
	fma.rn.f64 	%fd738, %fd737, %fd737, %fd737;
	fma.rn.f64 	%fd739, %fd738, %fd735, %fd735;
	mul.f64 	%fd740, %fd733, %fd739;
	fma.rn.f64 	%fd741, %fd733, %fd739, %fd740;
	mul.f64 	%fd742, %fd741, %fd741;
	fma.rn.f64 	%fd743, %fd742, 0d3EB1380B3AE80F1E, 0d3ED0EE258B7A8B04;
	fma.rn.f64 	%fd744, %fd743, %fd742, 0d3EF3B2669F02676F;
	fma.rn.f64 	%fd745, %fd744, %fd742, 0d3F1745CBA9AB0956;
	fma.rn.f64 	%fd746, %fd745, %fd742, 0d3F3C71C72D1B5154;
	fma.rn.f64 	%fd747, %fd746, %fd742, 0d3F624924923BE72D;
	fma.rn.f64 	%fd748, %fd747, %fd742, 0d3F8999999999A3C4;
	fma.rn.f64 	%fd749, %fd748, %fd742, 0d3FB5555555555554;
	sub.f64 	%fd750, %fd733, %fd741;
	add.f64 	%fd751, %fd750, %fd750;
	neg.f64 	%fd752, %fd741;
	fma.rn.f64 	%fd753, %fd752, %fd733, %fd751;
	mul.f64 	%fd754, %fd739, %fd753;
	mul.f64 	%fd755, %fd742, %fd749;
	fma.rn.f64 	%fd756, %fd755, %fd741, %fd754;
	xor.b32  	%r484, %r725, -2147483648;
	mov.b32 	%r485, 1127219200;
	mov.b64 	%fd757, {%r484, %r485};
	sub.f64 	%fd758, %fd757, %fd1;
	fma.rn.f64 	%fd759, %fd758, 0d3FE62E42FEFA39EF, %fd741;
	fma.rn.f64 	%fd760, %fd758, 0dBFE62E42FEFA39EF, %fd759;
	sub.f64 	%fd761, %fd760, %fd741;
	sub.f64 	%fd762, %fd756, %fd761;
	fma.rn.f64 	%fd763, %fd758, 0d3C7ABC9E3B39803F, %fd762;
	add.f64 	%fd131, %fd759, %fd763;
	add.f64 	%fd1251, %fd1243, %fd131;
	bra.uni 	$L__BB0_125;
$L__BB0_113:
	fma.rn.f64 	%fd732, %fd1245, 0d7FF0000000000000, 0d7FF0000000000000;
	{
	.reg .b32 %temp; 
	mov.b64 	{%temp, %r476}, %fd1245;
	}
	and.b32  	%r477, %r476, 2147483647;
	setp.eq.s32 	%p87, %r477, 0;
	selp.f64 	%fd132, 0dFFF0000000000000, %fd732, %p87;
	add.f64 	%fd1251, %fd1243, %fd132;
	bra.uni 	$L__BB0_125;
$L__BB0_114:
	sub.f64 	%fd135, %fd1243, %fd119;
	fma.rn.f64 	%fd662, %fd135, 0d3FF71547652B82FE, 0d4338000000000000;
	{
	.reg .b32 %temp; 
	mov.b64 	{%r124, %temp}, %fd662;
	}
	mov.f64 	%fd663, 0dC338000000000000;
	add.rn.f64 	%fd664, %fd662, %fd663;
	fma.rn.f64 	%fd665, %fd664, 0dBFE62E42FEFA39EF, %fd135;
	fma.rn.f64 	%fd666, %fd664, 0dBC7ABC9E3B39803F, %fd665;
	fma.rn.f64 	%fd667, %fd666, 0d3E5ADE1569CE2BDF, 0d3E928AF3FCA213EA;
	fma.rn.f64 	%fd668, %fd667, %fd666, 0d3EC71DEE62401315;
	fma.rn.f64 	%fd669, %fd668, %fd666, 0d3EFA01997C89EB71;
	fma.rn.f64 	%fd670, %fd669, %fd666, 0d3F2A01A014761F65;
	fma.rn.f64 	%fd671, %fd670, %fd666, 0d3F56C16C1852B7AF;
	fma.rn.f64 	%fd672, %fd671, %fd666, 0d3F81111111122322;
	fma.rn.f64 	%fd673, %fd672, %fd666, 0d3FA55555555502A1;
	fma.rn.f64 	%fd674, %fd673, %fd666, 0d3FC5555555555511;
	fma.rn.f64 	%fd675, %fd674, %fd666, 0d3FE000000000000B;
	fma.rn.f64 	%fd676, %fd675, %fd666, 0d3FF0000000000000;
	fma.rn.f64 	%fd677, %fd676, %fd666, 0d3FF0000000000000;
	{
	.reg .b32 %temp; 
	mov.b64 	{%r125, %temp}, %fd677;
	}
	{
	.reg .b32 %temp; 
	mov.b64 	{%temp, %r126}, %fd677;
	}
	shl.b32 	%r436, %r124, 20;
	add.s32 	%r437, %r436, %r126;
	mov.b64 	%fd1247, {%r125, %r437};
	{
	.reg .b32 %temp; 
	mov.b64 	{%temp, %r438}, %fd135;
	}
	mov.b32 	%f23, %r438;
	abs.f32 	%f8, %f23;
	setp.lt.f32 	%p75, %f8, 0f4086232B;
	@%p75 bra 	$L__BB0_117;
	setp.lt.f64 	%p76, %fd135, 0d0000000000000000;
	add.f64 	%fd678, %fd135, 0d7FF0000000000000;
	selp.f64 	%fd1247, 0d0000000000000000, %fd678, %p76;
	setp.geu.f32 	%p77, %f8, 0f40874800;
	@%p77 bra 	$L__BB0_117;
	shr.u32 	%r439, %r124, 31;
	add.s32 	%r440, %r124, %r439;
	shr.s32 	%r441, %r440, 1;
	shl.b32 	%r442, %r441, 20;
	add.s32 	%r443, %r126, %r442;
	mov.b64 	%fd679, {%r125, %r443};
	sub.s32 	%r444, %r124, %r441;
	shl.b32 	%r445, %r444, 20;
	add.s32 	%r446, %r445, 1072693248;
	mov.b32 	%r447, 0;
	mov.b64 	%fd680, {%r447, %r446};
	mul.f64 	%fd1247, %fd680, %fd679;
$L__BB0_117:
	add.f64 	%fd1248, %fd1247, 0d3FF0000000000000;
	{
	.reg .b32 %temp; 
	mov.b64 	{%temp, %r726}, %fd1248;
	}
	{
	.reg .b32 %temp; 
	mov.b64 	{%r727, %temp}, %fd1248;
	}
	setp.gt.s32 	%p78, %r726, 1048575;
	mov.b32 	%r728, -1023;
	@%p78 bra 	$L__BB0_119;
	mul.f64 	%fd1248, %fd1248, 0d4350000000000000;
	{
	.reg .b32 %temp; 
	mov.b64 	{%temp, %r726}, %fd1248;
	}
	{
	.reg .b32 %temp; 
	mov.b64 	{%r727, %temp}, %fd1248;
	}
	mov.b32 	%r728, -1077;
$L__BB0_119:
	add.s32 	%r450, %r726, -1;
	setp.gt.u32 	%p79, %r450, 2146435070;
	@%p79 bra 	$L__BB0_123;
	shr.u32 	%r453, %r726, 20;
	add.s32 	%r729, %r728, %r453;
	and.b32  	%r454, %r726, 1048575;
	or.b32  	%r455, %r454, 1072693248;
	mov.b64 	%fd1249, {%r727, %r455};
	setp.lt.u32 	%p81, %r455, 1073127583;
	@%p81 bra 	$L__BB0_122;
	{
	.reg .b32 %temp; 
	mov.b64 	{%r456, %temp}, %fd1249;
	}
	{
	.reg .b32 %temp; 
	mov.b64 	{%temp, %r457}, %fd1249;
	}
	add.s32 	%r458, %r457, -1048576;
	mov.b64 	%fd1249, {%r456, %r458};
	add.s32 	%r729, %r729, 1;
$L__BB0_122:
	add.f64 	%fd682, %fd1249, 0dBFF0000000000000;
	add.f64 	%fd683, %fd1249, 0d3FF0000000000000;
	rcp.approx.ftz.f64 	%fd684, %fd683;
	neg.f64 	%fd685, %fd683;
	fma.rn.f64 	%fd686, %fd685, %fd684, 0d3FF0000000000000;
	fma.rn.f64 	%fd687, %fd686, %fd686, %fd686;
	fma.rn.f64 	%fd688, %fd687, %fd684, %fd684;
	mul.f64 	%fd689, %fd682, %fd688;
	fma.rn.f64 	%fd690, %fd682, %fd688, %fd689;
	mul.f64 	%fd691, %fd690, %fd690;
	fma.rn.f64 	%fd692, %fd691, 0d3EB1380B3AE80F1E, 0d3ED0EE258B7A8B04;
	fma.rn.f64 	%fd693, %fd692, %fd691, 0d3EF3B2669F02676F;
	fma.rn.f64 	%fd694, %fd693, %fd691, 0d3F1745CBA9AB0956;
	fma.rn.f64 	%fd695, %fd694, %fd691, 0d3F3C71C72D1B5154;
	fma.rn.f64 	%fd696, %fd695, %fd691, 0d3F624924923BE72D;
	fma.rn.f64 	%fd697, %fd696, %fd691, 0d3F8999999999A3C4;
	fma.rn.f64 	%fd698, %fd697, %fd691, 0d3FB5555555555554;
	sub.f64 	%fd699, %fd682, %fd690;
	add.f64 	%fd700, %fd699, %fd699;
	neg.f64 	%fd701, %fd690;
	fma.rn.f64 	%fd702, %fd701, %fd682, %fd700;
	mul.f64 	%fd703, %fd688, %fd702;
	mul.f64 	%fd704, %fd691, %fd698;
	fma.rn.f64 	%fd705, %fd704, %fd690, %fd703;
	xor.b32  	%r459, %r729, -2147483648;
	mov.b32 	%r460, 1127219200;
	mov.b64 	%fd706, {%r459, %r460};
	sub.f64 	%fd707, %fd706, %fd1;
	fma.rn.f64 	%fd708, %fd707, 0d3FE62E42FEFA39EF, %fd690;
	fma.rn.f64 	%fd709, %fd707, 0dBFE62E42FEFA39EF, %fd708;
	sub.f64 	%fd710, %fd709, %fd690;
	sub.f64 	%fd711, %fd705, %fd710;
	fma.rn.f64 	%fd712, %fd707, 0d3C7ABC9E3B39803F, %fd711;
	add.f64 	%fd1250, %fd708, %fd712;
	bra.uni 	$L__BB0_124;
$L__BB0_123:
	fma.rn.f64 	%fd681, %fd1248, 0d7FF0000000000000, 0d7FF0000000000000;
	{
	.reg .b32 %temp; 
	mov.b64 	{%temp, %r451}, %fd1248;
	}
	and.b32  	%r452, %r451, 2147483647;
	setp.eq.s32 	%p80, %r452, 0;
	selp.f64 	%fd1250, 0dFFF0000000000000, %fd681, %p80;
$L__BB0_124:
	add.f64 	%fd1251, %fd119, %fd1250;
$L__BB0_125:
	add.f64 	%fd151, %fd1223, %fd1251;
	mul.wide.u32 	%rd47, %r84, 8;
	add.s64 	%rd48, %rd3, %rd47;
	ld.global.f64 	%fd764, [%rd48];
	ld.global.f64 	%fd765, [%rd4+8];
	add.f64 	%fd152, %fd764, %fd765;
	add.s64 	%rd49, %rd7, %rd47;
	ld.global.f64 	%fd766, [%rd49];
	ld.global.f64 	%fd767, [%rd4+32];
	add.f64 	%fd153, %fd766, %fd767;
	setp.eq.f64 	%p89, %fd152, 0dFE37E43C8800759C;
	mov.f64 	%fd1259, %fd153;
	@%p89 bra 	$L__BB0_149;
	setp.eq.f64 	%p90, %fd153, 0dFE37E43C8800759C;
	mov.f64 	%fd1259, %fd152;
	@%p90 bra 	$L__BB0_149;
	setp.leu.f64 	%p91, %fd152, %fd153;
	@%p91 bra 	$L__BB0_138;
	sub.f64 	%fd154, %fd153, %fd152;
	fma.rn.f64 	%fd819, %fd154, 0d3FF71547652B82FE, 0d4338000000000000;
	{
	.reg .b32 %temp; 
	mov.b64 	{%r137, %temp}, %fd819;
	}
	mov.f64 	%fd820, 0dC338000000000000;
	add.rn.f64 	%fd821, %fd819, %fd820;
	fma.rn.f64 	%fd822, %fd821, 0dBFE62E42FEFA39EF, %fd154;
	fma.rn.f64 	%fd823, %fd821, 0dBC7ABC9E3B39803F, %fd822;
	fma.rn.f64 	%fd824, %fd823, 0d3E5ADE1569CE2BDF, 0d3E928AF3FCA213EA;
	fma.rn.f64 	%fd825, %fd824, %fd823, 0d3EC71DEE62401315;
	fma.rn.f64 	%fd826, %fd825, %fd823, 0d3EFA01997C89EB71;
	fma.rn.f64 	%fd827, %fd826, %fd823, 0d3F2A01A014761F65;
	fma.rn.f64 	%fd828, %fd827, %fd823, 0d3F56C16C1852B7AF;
	fma.rn.f64 	%fd829, %fd828, %fd823, 0d3F81111111122322;
	fma.rn.f64 	%fd830, %fd829, %fd823, 0d3FA55555555502A1;
	fma.rn.f64 	%fd831, %fd830, %fd823, 0d3FC5555555555511;
	fma.rn.f64 	%fd832, %fd831, %fd823, 0d3FE000000000000B;
	fma.rn.f64 	%fd833, %fd832, %fd823, 0d3FF0000000000000;
	fma.rn.f64 	%fd834, %fd833, %fd823, 0d3FF0000000000000;
	{
	.reg .b32 %temp; 
	mov.b64 	{%r138, %temp}, %fd834;
	}
	{
	.reg .b32 %temp; 
	mov.b64 	{%temp, %r139}, %fd834;
	}
	shl.b32 	%r511, %r137, 20;
	add.s32 	%r512, %r511, %r139;
	mov.b64 	%fd1252, {%r138, %r512};
	{
	.reg .b32 %temp; 
	mov.b64 	{%temp, %r513}, %fd154;
	}
	mov.b32 	%f26, %r513;
	abs.f32 	%f9, %f26;
	setp.lt.f32 	%p99, %f9, 0f4086232B;
	@%p99 bra 	$L__BB0_131;
	setp.lt.f64 	%p100, %fd154, 0d0000000000000000;
	add.f64 	%fd835, %fd154, 0d7FF0000000000000;
	selp.f64 	%fd1252, 0d0000000000000000, %fd835, %p100;
	setp.geu.f32 	%p101, %f9, 0f40874800;
	@%p101 bra 	$L__BB0_131;
	shr.u32 	%r514, %r137, 31;
	add.s32 	%r515, %r137, %r514;
	shr.s32 	%r516, %r515, 1;
	shl.b32 	%r517, %r516, 20;
	add.s32 	%r518, %r139, %r517;
	mov.b64 	%fd836, {%r138, %r518};
	sub.s32 	%r519, %r137, %r516;
	shl.b32 	%r520, %r519, 20;
	add.s32 	%r521, %r520, 1072693248;
	mov.b32 	%r522, 0;
	mov.b64 	%fd837, {%r522, %r521};
	mul.f64 	%fd1252, %fd837, %fd836;
$L__BB0_131:
	add.f64 	%fd1253, %fd1252, 0d3FF0000000000000;
	{
	.reg .b32 %temp; 
	mov.b64 	{%temp, %r730}, %fd1253;
	}
	{
	.reg .b32 %temp; 
	mov.b64 	{%r731, %temp}, %fd1253;
	}
	setp.gt.s32 	%p102, %r730, 1048575;
	mov.b32 	%r732, -1023;
	@%p102 bra 	$L__BB0_133;
	mul.f64 	%fd1253, %fd1253, 0d4350000000000000;
	{
	.reg .b32 %temp; 
	mov.b64 	{%temp, %r730}, %fd1253;
	}
	{
	.reg .b32 %temp; 
	mov.b64 	{%r731, %temp}, %fd1253;
	}
	mov.b32 	%r732, -1077;
$L__BB0_133:
	add.s32 	%r525, %r730, -1;
	setp.gt.u32 	%p103, %r525, 2146435070;
	@%p103 bra 	$L__BB0_137;
	shr.u32 	%r528, %r730, 20;
	add.s32 	%r733, %r732, %r528;
	and.b32  	%r529, %r730, 1048575;
	or.b32  	%r530, %r529, 1072693248;
	mov.b64 	%fd1254, {%r731, %r530};
	setp.lt.u32 	%p105, %r530, 1073127583;
	@%p105 bra 	$L__BB0_136;
	{
	.reg .b32 %temp; 
	mov.b64 	{%r531, %temp}, %fd1254;
	}
	{
	.reg .b32 %temp; 
	mov.b64 	{%temp, %r532}, %fd1254;
	}
	add.s32 	%r533, %r532, -1048576;
	mov.b64 	%fd1254, {%r531, %r533};
	add.s32 	%r733, %r733, 1;
$L__BB0_136:
	add.f64 	%fd839, %fd1254, 0dBFF0000000000000;
	add.f64 	%fd840, %fd1254, 0d3FF0000000000000;
	rcp.approx.ftz.f64 	%fd841, %fd840;
	neg.f64 	%fd842, %fd840;
	fma.rn.f64 	%fd843, %fd842, %fd841, 0d3FF0000000000000;
	fma.rn.f64 	%fd844, %fd843, %fd843, %fd843;
	fma.rn.f64 	%fd845, %fd844, %fd841, %fd841;
	mul.f64 	%fd846, %fd839, %fd845;
	fma.rn.f64 	%fd847, %fd839, %fd845, %fd846;
	mul.f64 	%fd848, %fd847, %fd847;
	fma.rn.f64 	%fd849, %fd848, 0d3EB1380B3AE80F1E, 0d3ED0EE258B7A8B04;
	fma.rn.f64 	%fd850, %fd849, %fd848, 0d3EF3B2669F02676F;
	fma.rn.f64 	%fd851, %fd850, %fd848, 0d3F1745CBA9AB0956;
	fma.rn.f64 	%fd852, %fd851, %fd848, 0d3F3C71C72D1B5154;
	fma.rn.f64 	%fd853, %fd852, %fd848, 0d3F624924923BE72D;
	fma.rn.f64 	%fd854, %fd853, %fd848, 0d3F8999999999A3C4;
	fma.rn.f64 	%fd855, %fd854, %fd848, 0d3FB5555555555554;
	sub.f64 	%fd856, %fd839, %fd847;
	add.f64 	%fd857, %fd856, %fd856;
	neg.f64 	%fd858, %fd847;
	fma.rn.f64 	%fd859, %fd858, %fd839, %fd857;
	mul.f64 	%fd860, %fd845, %fd859;
	mul.f64 	%fd861, %fd848, %fd855;
	fma.rn.f64 	%fd862, %fd861, %fd847, %fd860;
	xor.b32  	%r534, %r733, -2147483648;
	mov.b32 	%r535, 1127219200;
	mov.b64 	%fd863, {%r534, %r535};
	sub.f64 	%fd864, %fd863, %fd1;
	fma.rn.f64 	%fd865, %fd864, 0d3FE62E42FEFA39EF, %fd847;
	fma.rn.f64 	%fd866, %fd864, 0dBFE62E42FEFA39EF, %fd865;
	sub.f64 	%fd867, %fd866, %fd847;
	sub.f64 	%fd868, %fd862, %fd867;
	fma.rn.f64 	%fd869, %fd864, 0d3C7ABC9E3B39803F, %fd868;
	add.f64 	%fd165, %fd865, %fd869;
	add.f64 	%fd1259, %fd152, %fd165;
	bra.uni 	$L__BB0_149;
$L__BB0_137:
	fma.rn.f64 	%fd838, %fd1253, 0d7FF0000000000000, 0d7FF0000000000000;
	{
	.reg .b32 %temp; 
	mov.b64 	{%temp, %r526}, %fd1253;
	}
	and.b32  	%r527, %r526, 2147483647;
	setp.eq.s32 	%p104, %r527, 0;
	selp.f64 	%fd166, 0dFFF0000000000000, %fd838, %p104;
	add.f64 	%fd1259, %fd152, %fd166;
	bra.uni 	$L__BB0_149;
$L__BB0_138:
	sub.f64 	%fd169, %fd152, %fd153;
	fma.rn.f64 	%fd768, %fd169, 0d3FF71547652B82FE, 0d4338000000000000;
	{
	.reg .b32 %temp; 
	mov.b64 	{%r150, %temp}, %fd768;
	}
	mov.f64 	%fd769, 0dC338000000000000;
	add.rn.f64 	%fd770, %fd768, %fd769;
	fma.rn.f64 	%fd771, %fd770, 0dBFE62E42FEFA39EF, %fd169;
	fma.rn.f64 	%fd772, %fd770, 0dBC7ABC9E3B39803F, %fd771;
	fma.rn.f64 	%fd773, %fd772, 0d3E5ADE1569CE2BDF, 0d3E928AF3FCA213EA;
	fma.rn.f64 	%fd774, %fd773, %fd772, 0d3EC71DEE62401315;
	fma.rn.f64 	%fd775, %fd774, %fd772, 0d3EFA01997C89EB71;
	fma.rn.f64 	%fd776, %fd775, %fd772, 0d3F2A01A014761F65;
	fma.rn.f64 	%fd777, %fd776, %fd772, 0d3F56C16C1852B7AF;
	fma.rn.f64 	%fd778, %fd777, %fd772, 0d3F81111111122322;
	fma.rn.f64 	%fd779, %fd778, %fd772, 0d3FA55555555502A1;
	fma.rn.f64 	%fd780, %fd779, %fd772, 0d3FC5555555555511;
	fma.rn.f64 	%fd781, %fd780, %fd772, 0d3FE000000000000B;
	fma.rn.f64 	%fd782, %fd781, %fd772, 0d3FF0000000000000;
	fma.rn.f64 	%fd783, %fd782, %fd772, 0d3FF0000000000000;
	{
	.reg .b32 %temp; 
	mov.b64 	{%r151, %temp}, %fd783;
	}
	{
	.reg .b32 %temp; 
	mov.b64 	{%temp, %r152}, %fd783;
	}
	shl.b32 	%r486, %r150, 20;
	add.s32 	%r487, %r486, %r152;
	mov.b64 	%fd1255, {%r151, %r487};
	{
	.reg .b32 %temp; 
	mov.b64 	{%temp, %r488}, %fd169;
	}
	mov.b32 	%f25, %r488;
	abs.f32 	%f10, %f25;
	setp.lt.f32 	%p92, %f10, 0f4086232B;
	@%p92 bra 	$L__BB0_141;
	setp.lt.f64 	%p93, %fd169, 0d0000000000000000;
	add.f64 	%fd784, %fd169, 0d7FF0000000000000;
	selp.f64 	%fd1255, 0d0000000000000000, %fd784, %p93;
	setp.geu.f32 	%p94, %f10, 0f40874800;
	@%p94 bra 	$L__BB0_141;
	shr.u32 	%r489, %r150, 31;
	add.s32 	%r490, %r150, %r489;
	shr.s32 	%r491, %r490, 1;
	shl.b32 	%r492, %r491, 20;
	add.s32 	%r493, %r152, %r492;
	mov.b64 	%fd785, {%r151, %r493};
	sub.s32 	%r494, %r150, %r491;
	shl.b32 	%r495, %r494, 20;
	add.s32 	%r496, %r495, 1072693248;
	mov.b32 	%r497, 0;
	mov.b64 	%fd786, {%r497, %r496};
	mul.f64 	%fd1255, %fd786, %fd785;
$L__BB0_141:
	add.f64 	%fd1256, %fd1255, 0d3FF0000000000000;
	{
	.reg .b32 %temp; 
	mov.b64 	{%temp, %r734}, %fd1256;
	}
	{
	.reg .b32 %temp; 
	mov.b64 	{%r735, %temp}, %fd1256;
	}
	setp.gt.s32 	%p95, %r734, 1048575;
	mov.b32 	%r736, -1023;
	@%p95 bra 	$L__BB0_143;
	mul.f64 	%fd1256, %fd1256, 0d4350000000000000;
	{
	.reg .b32 %temp; 
	mov.b64 	{%temp, %r734}, %fd1256;
	}
	{
	.reg .b32 %temp; 
	mov.b64 	{%r735, %temp}, %fd1256;
	}
	mov.b32 	%r736, -1077;
$L__BB0_143:
	add.s32 	%r500, %r734, -1;
	setp.gt.u32 	%p96, %r500, 2146435070;
	@%p96 bra 	$L__BB0_147;
	shr.u32 	%r503, %r734, 20;
	add.s32 	%r737, %r736, %r503;
	and.b32  	%r504, %r734, 1048575;
	or.b32  	%r505, %r504, 1072693248;
	mov.b64 	%fd1257, {%r735, %r505};
	setp.lt.u32 	%p98, %r505, 1073127583;
	@%p98 bra 	$L__BB0_146;
	{
	.reg .b32 %temp; 
	mov.b64 	{%r506, %temp}, %fd1257;
	}
	{
	.reg .b32 %temp; 
	mov.b64 	{%temp, %r507}, %fd1257;
	}
	add.s32 	%r508, %r507, -1048576;
	mov.b64 	%fd1257, {%r506, %r508};
	add.s32 	%r737, %r737, 1;
$L__BB0_146:
	add.f64 	%fd788, %fd1257, 0dBFF0000000000000;
	add.f64 	%fd789, %fd1257, 0d3FF0000000000000;
	rcp.approx.ftz.f64 	%fd790, %fd789;
	neg.f64 	%fd791, %fd789;
	fma.rn.f64 	%fd792, %fd791, %fd790, 0d3FF0000000000000;
	fma.rn.f64 	%fd793, %fd792, %fd792, %fd792;
	fma.rn.f64 	%fd794, %fd793, %fd790, %fd790;
	mul.f64 	%fd795, %fd788, %fd794;
	fma.rn.f64 	%fd796, %fd788, %fd794, %fd795;
	mul.f64 	%fd797, %fd796, %fd796;
	fma.rn.f64 	%fd798, %fd797, 0d3EB1380B3AE80F1E, 0d3ED0EE258B7A8B04;
	fma.rn.f64 	%fd799, %fd798, %fd797, 0d3EF3B2669F02676F;
	fma.rn.f64 	%fd800, %fd799, %fd797, 0d3F1745CBA9AB0956;
	fma.rn.f64 	%fd801, %fd800, %fd797, 0d3F3C71C72D1B5154;
	fma.rn.f64 	%fd802, %fd801, %fd797, 0d3F624924923BE72D;
	fma.rn.f64 	%fd803, %fd802, %fd797, 0d3F8999999999A3C4;
	fma.rn.f64 	%fd804, %fd803, %fd797, 0d3FB5555555555554;
	sub.f64 	%fd805, %fd788, %fd796;
	add.f64 	%fd806, %fd805, %fd805;
	neg.f64 	%fd807, %fd796;
	fma.rn.f64 	%fd808, %fd807, %fd788, %fd806;
	mul.f64 	%fd809, %fd794, %fd808;
	mul.f64 	%fd810, %fd797, %fd804;
	fma.rn.f64 	%fd811, %fd810, %fd796, %fd809;
	xor.b32  	%r509, %r737, -2147483648;
	mov.b32 	%r510, 1127219200;
	mov.b64 	%fd812, {%r509, %r510};
	sub.f64 	%fd813, %fd812, %fd1;
	fma.rn.f64 	%fd814, %fd813, 0d3FE62E42FEFA39EF, %fd796;
	fma.rn.f64 	%fd815, %fd813, 0dBFE62E42FEFA39EF, %fd814;
	sub.f64 	%fd816, %fd815, %fd796;
	sub.f64 	%fd817, %fd811, %fd816;
	fma.rn.f64 	%fd818, %fd813, 0d3C7ABC9E3B39803F, %fd817;
	add.f64 	%fd1258, %fd814, %fd818;
	bra.uni 	$L__BB0_148;
$L__BB0_147:
	fma.rn.f64 	%fd787, %fd1256, 0d7FF0000000000000, 0d7FF0000000000000;
	{
	.reg .b32 %temp; 
	mov.b64 	{%temp, %r501}, %fd1256;
	}
	and.b32  	%r502, %r501, 2147483647;
	setp.eq.s32 	%p97, %r502, 0;
	selp.f64 	%fd1258, 0dFFF0000000000000, %fd787, %p97;
$L__BB0_148:
	add.f64 	%fd1259, %fd153, %fd1258;
$L__BB0_149:
	add.f64 	%fd185, %fd1235, %fd1259;
	mul.wide.u32 	%rd50, %r5, 8;
	add.s64 	%rd51, %rd3, %rd50;
	ld.global.f64 	%fd870, [%rd51];
	ld.global.f64 	%fd871, [%rd4+16];
	add.f64 	%fd186, %fd870, %fd871;
	add.s64 	%rd52, %rd8, %rd50;
	ld.global.f64 	%fd872, [%rd52];
	ld.global.f64 	%fd873, [%rd4+64];
	add.f64 	%fd187, %fd872, %fd873;
	setp.eq.f64 	%p106, %fd186, 0dFE37E43C8800759C;
	mov.f64 	%fd1267, %fd187;
	@%p106 bra 	$L__BB0_173;
	setp.eq.f64 	%p107, %fd187, 0dFE37E43C8800759C;
	mov.f64 	%fd1267, %fd186;
	@%p107 bra 	$L__BB0_173;
	setp.leu.f64 	%p108, %fd186, %fd187;
	@%p108 bra 	$L__BB0_162;
	sub.f64 	%fd188, %fd187, %fd186;
	fma.rn.f64 	%fd925, %fd188, 0d3FF71547652B82FE, 0d4338000000000000;
	{
	.reg .b32 %temp; 
	mov.b64 	{%r163, %temp}, %fd925;
	}
	mov.f64 	%fd926, 0dC338000000000000;
	add.rn.f64 	%fd927, %fd925, %fd926;
	fma.rn.f64 	%fd928, %fd927, 0dBFE62E42FEFA39EF, %fd188;
	fma.rn.f64 	%fd929, %fd927, 0dBC7ABC9E3B39803F, %fd928;
	fma.rn.f64 	%fd930, %fd929, 0d3E5ADE1569CE2BDF, 0d3E928AF3FCA213EA;
	fma.rn.f64 	%fd931, %fd930, %fd929, 0d3EC71DEE62401315;
	fma.rn.f64 	%fd932, %fd931, %fd929, 0d3EFA01997C89EB71;
	fma.rn.f64 	%fd933, %fd932, %fd929, 0d3F2A01A014761F65;
	fma.rn.f64 	%fd934, %fd933, %fd929, 0d3F56C16C1852B7AF;
	fma.rn.f64 	%fd935, %fd934, %fd929, 0d3F81111111122322;
	fma.rn.f64 	%fd936, %fd935, %fd929, 0d3FA55555555502A1;
	fma.rn.f64 	%fd937, %fd936, %fd929, 0d3FC5555555555511;
	fma.rn.f64 	%fd938, %fd937, %fd929, 0d3FE000000000000B;
	fma.rn.f64 	%fd939, %fd938, %fd929, 0d3FF0000000000000;
	fma.rn.f64 	%fd940, %fd939, %fd929, 0d3FF0000000000000;
	{
	.reg .b32 %temp; 
	mov.b64 	{%r164, %temp}, %fd940;
	}
	{
	.reg .b32 %temp; 
	mov.b64 	{%temp, %r165}, %fd940;
	}
	shl.b32 	%r561, %r163, 20;
	add.s32 	%r562, %r561, %r165;
	mov.b64 	%fd1260, {%r164, %r562};
	{
	.reg .b32 %temp; 
	mov.b64 	{%temp, %r563}, %fd188;
	}
	mov.b32 	%f28, %r563;
	abs.f32 	%f11, %f28;
	setp.lt.f32 	%p116, %f11, 0f4086232B;
	@%p116 bra 	$L__BB0_155;
	setp.lt.f64 	%p117, %fd188, 0d0000000000000000;
	add.f64 	%fd941, %fd188, 0d7FF0000000000000;
	selp.f64 	%fd1260, 0d0000000000000000, %fd941, %p117;
	setp.geu.f32 	%p118, %f11, 0f40874800;
	@%p118 bra 	$L__BB0_155;
	shr.u32 	%r564, %r163, 31;
	add.s32 	%r565, %r163, %r564;
	shr.s32 	%r566, %r565, 1;
	shl.b32 	%r567, %r566, 20;
	add.s32 	%r568, %r165, %r567;
	mov.b64 	%fd942, {%r164, %r568};
	sub.s32 	%r569, %r163, %r566;
	shl.b32 	%r570, %r569, 20;
	add.s32 	%r571, %r570, 1072693248;
	mov.b32 	%r572, 0;
	mov.b64 	%fd943, {%r572, %r571};
	mul.f64 	%fd1260, %fd943, %fd942;
$L__BB0_155:
	add.f64 	%fd1261, %fd1260, 0d3FF0000000000000;
	{
	.reg .b32 %temp; 
	mov.b64 	{%temp, %r738}, %fd1261;
	}
	{
	.reg .b32 %temp; 
	mov.b64 	{%r739, %temp}, %fd1261;
	}
	setp.gt.s32 	%p119, %r738, 1048575;
	mov.b32 	%r740, -1023;
	@%p119 bra 	$L__BB0_157;
	mul.f64 	%fd1261, %fd1261, 0d4350000000000000;
	{
	.reg .b32 %temp; 
	mov.b64 	{%temp, %r738}, %fd1261;
	}
	{
	.reg .b32 %temp; 
	mov.b64 	{%r739, %temp}, %fd1261;
	}
	mov.b32 	%r740, -1077;
$L__BB0_157:
	add.s32 	%r575, %r738, -1;
	setp.gt.u32 	%p120, %r575, 2146435070;
	@%p120 bra 	$L__BB0_161;
	shr.u32 	%r578, %r738, 20;
	add.s32 	%r741, %r740, %r578;
	and.b32  	%r579, %r738, 1048575;
	or.b32  	%r580, %r579, 1072693248;
	mov.b64 	%fd1262, {%r739, %r580};
	setp.lt.u32 	%p122, %r580, 1073127583;
	@%p122 bra 	$L__BB0_160;
	{
	.reg .b32 %temp; 
	mov.b64 	{%r581, %temp}, %fd1262;
	}
	{
	.reg .b32 %temp; 
	mov.b64 	{%temp, %r582}, %fd1262;
	}
	add.s32 	%r583, %r582, -1048576;
	mov.b64 	%fd1262, {%r581, %r583};
	add.s32 	%r741, %r741, 1;
$L__BB0_160:
	add.f64 	%fd945, %fd1262, 0dBFF0000000000000;
	add.f64 	%fd946, %fd1262, 0d3FF0000000000000;
	rcp.approx.ftz.f64 	%fd947, %fd946;
	neg.f64 	%fd948, %fd946;
	fma.rn.f64 	%fd949, %fd948, %fd947, 0d3FF0000000000000;
	fma.rn.f64 	%fd950, %fd949, %fd949, %fd949;
	fma.rn.f64 	%fd951, %fd950, %fd947, %fd947;
	mul.f64 	%fd952, %fd945, %fd951;
	fma.rn.f64 	%fd953, %fd945, %fd951, %fd952;
	mul.f64 	%fd954, %fd953, %fd953;
	fma.rn.f64 	%fd955, %fd954, 0d3EB1380B3AE80F1E, 0d3ED0EE258B7A8B04;
	fma.rn.f64 	%fd956, %fd955, %fd954, 0d3EF3B2669F02676F;
	fma.rn.f64 	%fd957, %fd956, %fd954, 0d3F1745CBA9AB0956;
	fma.rn.f64 	%fd958, %fd957, %fd954, 0d3F3C71C72D1B5154;
	fma.rn.f64 	%fd959, %fd958, %fd954, 0d3F624924923BE72D;
	fma.rn.f64 	%fd960, %fd959, %fd954, 0d3F8999999999A3C4;
	fma.rn.f64 	%fd961, %fd960, %fd954, 0d3FB5555555555554;
	sub.f64 	%fd962, %fd945, %fd953;
	add.f64 	%fd963, %fd962, %fd962;
	neg.f64 	%fd964, %fd953;
	fma.rn.f64 	%fd965, %fd964, %fd945, %fd963;
	mul.f64 	%fd966, %fd951, %fd965;
	mul.f64 	%fd967, %fd954, %fd961;
	fma.rn.f64 	%fd968, %fd967, %fd953, %fd966;
	xor.b32  	%r584, %r741, -2147483648;
	mov.b32 	%r585, 1127219200;
	mov.b64 	%fd969, {%r584, %r585};
	sub.f64 	%fd970, %fd969, %fd1;
	fma.rn.f64 	%fd971, %fd970, 0d3FE62E42FEFA39EF, %fd953;
	fma.rn.f64 	%fd972, %fd970, 0dBFE62E42FEFA39EF, %fd971;
	sub.f64 	%fd973, %fd972, %fd953;
	sub.f64 	%fd974, %fd968, %fd973;
	fma.rn.f64 	%fd975, %fd970, 0d3C7ABC9E3B39803F, %fd974;
	add.f64 	%fd199, %fd971, %fd975;
	add.f64 	%fd1267, %fd186, %fd199;
	bra.uni 	$L__BB0_173;
$L__BB0_161:
	fma.rn.f64 	%fd944, %fd1261, 0d7FF0000000000000, 0d7FF0000000000000;
	{
	.reg .b32 %temp; 
	mov.b64 	{%temp, %r576}, %fd1261;
	}
	and.b32  	%r577, %r576, 2147483647;
	setp.eq.s32 	%p121, %r577, 0;
	selp.f64 	%fd200, 0dFFF0000000000000, %fd944, %p121;
	add.f64 	%fd1267, %fd186, %fd200;
	bra.uni 	$L__BB0_173;
$L__BB0_162:
	sub.f64 	%fd203, %fd186, %fd187;
	fma.rn.f64 	%fd874, %fd203, 0d3FF71547652B82FE, 0d4338000000000000;
	{
	.reg .b32 %temp; 
	mov.b64 	{%r176, %temp}, %fd874;
	}
	mov.f64 	%fd875, 0dC338000000000000;
	add.rn.f64 	%fd876, %fd874, %fd875;
	fma.rn.f64 	%fd877, %fd876, 0dBFE62E42FEFA39EF, %fd203;
	fma.rn.f64 	%fd878, %fd876, 0dBC7ABC9E3B39803F, %fd877;
	fma.rn.f64 	%fd879, %fd878, 0d3E5ADE1569CE2BDF, 0d3E928AF3FCA213EA;
	fma.rn.f64 	%fd880, %fd879, %fd878, 0d3EC71DEE62401315;
	fma.rn.f64 	%fd881, %fd880, %fd878, 0d3EFA01997C89EB71;
	fma.rn.f64 	%fd882, %fd881, %fd878, 0d3F2A01A014761F65;
	fma.rn.f64 	%fd883, %fd882, %fd878, 0d3F56C16C1852B7AF;
	fma.rn.f64 	%fd884, %fd883, %fd878, 0d3F81111111122322;
	fma.rn.f64 	%fd885, %fd884, %fd878, 0d3FA55555555502A1;
	fma.rn.f64 	%fd886, %fd885, %fd878, 0d3FC5555555555511;
	fma.rn.f64 	%fd887, %fd886, %fd878, 0d3FE000000000000B;
	fma.rn.f64 	%fd888, %fd887, %fd878, 0d3FF0000000000000;
	fma.rn.f64 	%fd889, %fd888, %fd878, 0d3FF0000000000000;
	{
	.reg .b32 %temp; 
	mov.b64 	{%r177, %temp}, %fd889;
	}
	{
	.reg .b32 %temp; 
	mov.b64 	{%temp, %r178}, %fd889;
	}
	shl.b32 	%r536, %r176, 20;
	add.s32 	%r537, %r536, %r178;
	mov.b64 	%fd1263, {%r177, %r537};
	{
	.reg .b32 %temp; 
	mov.b64 	{%temp, %r538}, %fd203;
	}
	mov.b32 	%f27, %r538;
	abs.f32 	%f12, %f27;
	setp.lt.f32 	%p109, %f12, 0f4086232B;
	@%p109 bra 	$L__BB0_165;
	setp.lt.f64 	%p110, %fd203, 0d0000000000000000;
	add.f64 	%fd890, %fd203, 0d7FF0000000000000;
	selp.f64 	%fd1263, 0d0000000000000000, %fd890, %p110;
	setp.geu.f32 	%p111, %f12, 0f40874800;
	@%p111 bra 	$L__BB0_165;
	shr.u32 	%r539, %r176, 31;
	add.s32 	%r540, %r176, %r539;
	shr.s32 	%r541, %r540, 1;
	shl.b32 	%r542, %r541, 20;
	add.s32 	%r543, %r178, %r542;
	mov.b64 	%fd891, {%r177, %r543};
	sub.s32 	%r544, %r176, %r541;
	shl.b32 	%r545, %r544, 20;
	add.s32 	%r546, %r545, 1072693248;
	mov.b32 	%r547, 0;
	mov.b64 	%fd892, {%r547, %r546};
	mul.f64 	%fd1263, %fd892, %fd891;
$L__BB0_165:
	add.f64 	%fd1264, %fd1263, 0d3FF0000000000000;
	{
	.reg .b32 %temp; 
	mov.b64 	{%temp, %r742}, %fd1264;
	}
	{
	.reg .b32 %temp; 
	mov.b64 	{%r743, %temp}, %fd1264;
	}
	setp.gt.s32 	%p112, %r742, 1048575;
	mov.b32 	%r744, -1023;
	@%p112 bra 	$L__BB0_167;
	mul.f64 	%fd1264, %fd1264, 0d4350000000000000;
	{
	.reg .b32 %temp; 
	mov.b64 	{%temp, %r742}, %fd1264;
	}
	{
	.reg .b32 %temp; 
	mov.b64 	{%r743, %temp}, %fd1264;
	}
	mov.b32 	%r744, -1077;
$L__BB0_167:
	add.s32 	%r550, %r742, -1;
	setp.gt.u32 	%p113, %r550, 2146435070;
	@%p113 bra 	$L__BB0_171;
	shr.u32 	%r553, %r742, 20;
	add.s32 	%r745, %r744, %r553;
	and.b32  	%r554, %r742, 1048575;
	or.b32  	%r555, %r554, 1072693248;
	mov.b64 	%fd1265, {%r743, %r555};
	setp.lt.u32 	%p115, %r555, 1073127583;
	@%p115 bra 	$L__BB0_170;
	{
	.reg .b32 %temp; 
	mov.b64 	{%r556, %temp}, %fd1265;
	}
	{
	.reg .b32 %temp; 
	mov.b64 	{%temp, %r557}, %fd1265;
	}
	add.s32 	%r558, %r557, -1048576;
	mov.b64 	%fd1265, {%r556, %r558};
	add.s32 	%r745, %r745, 1;
$L__BB0_170:
	add.f64 	%fd894, %fd1265, 0dBFF0000000000000;
	add.f64 	%fd895, %fd1265, 0d3FF0000000000000;
	rcp.approx.ftz.f64 	%fd896, %fd895;
	neg.f64 	%fd897, %fd895;
	fma.rn.f64 	%fd898, %fd897, %fd896, 0d3FF0000000000000;
	fma.rn.f64 	%fd899, %fd898, %fd898, %fd898;
	fma.rn.f64 	%fd900, %fd899, %fd896, %fd896;
	mul.f64 	%fd901, %fd894, %fd900;
	fma.rn.f64 	%fd902, %fd894, %fd900, %fd901;
	mul.f64 	%fd903, %fd902, %fd902;
	fma.rn.f64 	%fd904, %fd903, 0d3EB1380B3AE80F1E, 0d3ED0EE258B7A8B04;
	fma.rn.f64 	%fd905, %fd904, %fd903, 0d3EF3B2669F02676F;
	fma.rn.f64 	%fd906, %fd905, %fd903, 0d3F1745CBA9AB0956;
	fma.rn.f64 	%fd907, %fd906, %fd903, 0d3F3C71C72D1B5154;
	fma.rn.f64 	%fd908, %fd907, %fd903, 0d3F624924923BE72D;
	fma.rn.f64 	%fd909, %fd908, %fd903, 0d3F8999999999A3C4;
	fma.rn.f64 	%fd910, %fd909, %fd903, 0d3FB5555555555554;
	sub.f64 	%fd911, %fd894, %fd902;
	add.f64 	%fd912, %fd911, %fd911;
	neg.f64 	%fd913, %fd902;
	fma.rn.f64 	%fd914, %fd913, %fd894, %fd912;
	mul.f64 	%fd915, %fd900, %fd914;
	mul.f64 	%fd916, %fd903, %fd910;
	fma.rn.f64 	%fd917, %fd916, %fd902, %fd915;
	xor.b32  	%r559, %r745, -2147483648;
	mov.b32 	%r560, 1127219200;
	mov.b64 	%fd918, {%r559, %r560};
	sub.f64 	%fd919, %fd918, %fd1;
	fma.rn.f64 	%fd920, %fd919, 0d3FE62E42FEFA39EF, %fd902;
	fma.rn.f64 	%fd921, %fd919, 0dBFE62E42FEFA39EF, %fd920;
	sub.f64 	%fd922, %fd921, %fd902;
	sub.f64 	%fd923, %fd917, %fd922;
	fma.rn.f64 	%fd924, %fd919, 0d3C7ABC9E3B39803F, %fd923;
	add.f64 	%fd1266, %fd920, %fd924;
	bra.uni 	$L__BB0_172;
$L__BB0_171:
	fma.rn.f64 	%fd893, %fd1264, 0d7FF0000000000000, 0d7FF0000000000000;
	{
	.reg .b32 %temp; 
	mov.b64 	{%temp, %r551}, %fd1264;
	}
	and.b32  	%r552, %r551, 2147483647;
	setp.eq.s32 	%p114, %r552, 0;
	selp.f64 	%fd1266, 0dFFF0000000000000, %fd893, %p114;
$L__BB0_172:
	add.f64 	%fd1267, %fd187, %fd1266;
$L__BB0_173:
	ld.param.u64 	%rd60, [_Z20pairHMMForwardKernelPKdPKcS0_S0_PdS3_S3_S3_S3_S3_S3_S3_S3_iiS3__param_10];
	bar.sync 	0;
	cvta.to.global.u64 	%rd53, %rd60;
	mul.wide.u32 	%rd54, %r5, 8;
	add.s64 	%rd55, %rd53, %rd54;
	st.global.f64 	[%rd55], %fd151;
	add.s64 	%rd56, %rd9, %rd54;
	st.global.f64 	[%rd56], %fd185;
	add.s64 	%rd57, %rd10, %rd54;
	st.global.f64 	[%rd57], %fd1267;
	setp.ne.s32 	%p123, %r5, %r242;
	@%p123 bra 	$L__BB0_223;
	ld.global.f64 	%fd219, [%rd2];
	setp.eq.f64 	%p124, %fd151, 0dFE37E43C8800759C;
	mov.f64 	%fd1275, %fd185;
	@%p124 bra 	$L__BB0_198;
	setp.eq.f64 	%p125, %fd185, 0dFE37E43C8800759C;
	mov.f64 	%fd1275, %fd151;
	@%p125 bra 	$L__BB0_198;
	setp.leu.f64 	%p126, %fd151, %fd185;
	@%p126 bra 	$L__BB0_187;
	sub.f64 	%fd220, %fd185, %fd151;
	fma.rn.f64 	%fd1027, %fd220, 0d3FF71547652B82FE, 0d4338000000000000;
	{
	.reg .b32 %temp; 
	mov.b64 	{%r189, %temp}, %fd1027;
	}
	mov.f64 	%fd1028, 0dC338000000000000;
	add.rn.f64 	%fd1029, %fd1027, %fd1028;
	fma.rn.f64 	%fd1030, %fd1029, 0dBFE62E42FEFA39EF, %fd220;
	fma.rn.f64 	%fd1031, %fd1029, 0dBC7ABC9E3B39803F, %fd1030;
	fma.rn.f64 	%fd1032, %fd1031, 0d3E5ADE1569CE2BDF, 0d3E928AF3FCA213EA;
	fma.rn.f64 	%fd1033, %fd1032, %fd1031, 0d3EC71DEE62401315;
	fma.rn.f64 	%fd1034, %fd1033, %fd1031, 0d3EFA01997C89EB71;
	fma.rn.f64 	%fd1035, %fd1034, %fd1031, 0d3F2A01A014761F65;
	fma.rn.f64 	%fd1036, %fd1035, %fd1031, 0d3F56C16C1852B7AF;
	fma.rn.f64 	%fd1037, %fd1036, %fd1031, 0d3F81111111122322;
	fma.rn.f64 	%fd1038, %fd1037, %fd1031, 0d3FA55555555502A1;
	fma.rn.f64 	%fd1039, %fd1038, %fd1031, 0d3FC5555555555511;
	fma.rn.f64 	%fd1040, %fd1039, %fd1031, 0d3FE000000000000B;
	fma.rn.f64 	%fd1041, %fd1040, %fd1031, 0d3FF0000000000000;
	fma.rn.f64 	%fd1042, %fd1041, %fd1031, 0d3FF0000000000000;
	{
	.reg .b32 %temp; 
	mov.b64 	{%r190, %temp}, %fd1042;
	}
	{
	.reg .b32 %temp; 
	mov.b64 	{%temp, %r191}, %fd1042;
	}
	shl.b32 	%r611, %r189, 20;
	add.s32 	%r612, %r611, %r191;
	mov.b64 	%fd1268, {%r190, %r612};
	{
	.reg .b32 %temp; 
	mov.b64 	{%temp, %r613}, %fd220;
	}
	mov.b32 	%f30, %r613;
	abs.f32 	%f13, %f30;
	setp.lt.f32 	%p134, %f13, 0f4086232B;
	@%p134 bra 	$L__BB0_180;
	setp.lt.f64 	%p135, %fd220, 0d0000000000000000;
	add.f64 	%fd1043, %fd220, 0d7FF0000000000000;
	selp.f64 	%fd1268, 0d0000000000000000, %fd1043, %p135;
	setp.geu.f32 	%p136, %f13, 0f40874800;
	@%p136 bra 	$L__BB0_180;
	shr.u32 	%r614, %r189, 31;
	add.s32 	%r615, %r189, %r614;
	shr.s32 	%r616, %r615, 1;
	shl.b32 	%r617, %r616, 20;
	add.s32 	%r618, %r191, %r617;
	mov.b64 	%fd1044, {%r190, %r618};
	sub.s32 	%r619, %r189, %r616;
	shl.b32 	%r620, %r619, 20;
	add.s32 	%r621, %r620, 1072693248;
	mov.b32 	%r622, 0;
	mov.b64 	%fd1045, {%r622, %r621};
	mul.f64 	%fd1268, %fd1045, %fd1044;
$L__BB0_180:
	add.f64 	%fd1269, %fd1268, 0d3FF0000000000000;
	{
	.reg .b32 %temp; 
	mov.b64 	{%temp, %r746}, %fd1269;
	}
	{
	.reg .b32 %temp; 
	mov.b64 	{%r747, %temp}, %fd1269;
	}
	setp.gt.s32 	%p137, %r746, 1048575;
	mov.b32 	%r748, -1023;
	@%p137 bra 	$L__BB0_182;
	mul.f64 	%fd1269, %fd1269, 0d4350000000000000;
	{
	.reg .b32 %temp; 
	mov.b64 	{%temp, %r746}, %fd1269;
	}
	{
	.reg .b32 %temp; 
	mov.b64 	{%r747, %temp}, %fd1269;
	}
	mov.b32 	%r748, -1077;
$L__BB0_182:
	add.s32 	%r625, %r746, -1;
	setp.gt.u32 	%p138, %r625, 2146435070;
	@%p138 bra 	$L__BB0_186;
	shr.u32 	%r628, %r746, 20;
	add.s32 	%r749, %r748, %r628;
	and.b32  	%r629, %r746, 1048575;
	or.b32  	%r630, %r629, 1072693248;
	mov.b64 	%fd1270, {%r747, %r630};
	setp.lt.u32 	%p140, %r630, 1073127583;
	@%p140 bra 	$L__BB0_185;
	{
	.reg .b32 %temp; 
	mov.b64 	{%r631, %temp}, %fd1270;
	}
	{
	.reg .b32 %temp; 
	mov.b64 	{%temp, %r632}, %fd1270;
	}
	add.s32 	%r633, %r632, -1048576;
	mov.b64 	%fd1270, {%r631, %r633};
	add.s32 	%r749, %r749, 1;
$L__BB0_185:
	add.f64 	%fd1047, %fd1270, 0dBFF0000000000000;
	add.f64 	%fd1048, %fd1270, 0d3FF0000000000000;
	rcp.approx.ftz.f64 	%fd1049, %fd1048;
	neg.f64 	%fd1050, %fd1048;
	fma.rn.f64 	%fd1051, %fd1050, %fd1049, 0d3FF0000000000000;
	fma.rn.f64 	%fd1052, %fd1051, %fd1051, %fd1051;
	fma.rn.f64 	%fd1053, %fd1052, %fd1049, %fd1049;
	mul.f64 	%fd1054, %fd1047, %fd1053;
	fma.rn.f64 	%fd1055, %fd1047, %fd1053, %fd1054;
	mul.f64 	%fd1056, %fd1055, %fd1055;
	fma.rn.f64 	%fd1057, %fd1056, 0d3EB1380B3AE80F1E, 0d3ED0EE258B7A8B04;
	fma.rn.f64 	%fd1058, %fd1057, %fd1056, 0d3EF3B2669F02676F;
	fma.rn.f64 	%fd1059, %fd1058, %fd1056, 0d3F1745CBA9AB0956;
	fma.rn.f64 	%fd1060, %fd1059, %fd1056, 0d3F3C71C72D1B5154;
	fma.rn.f64 	%fd1061, %fd1060, %fd1056, 0d3F624924923BE72D;
	fma.rn.f64 	%fd1062, %fd1061, %fd1056, 0d3F8999999999A3C4;
	fma.rn.f64 	%fd1063, %fd1062, %fd1056, 0d3FB5555555555554;
	sub.f64 	%fd1064, %fd1047, %fd1055;
	add.f64 	%fd1065, %fd1064, %fd1064;
	neg.f64 	%fd1066, %fd1055;
	fma.rn.f64 	%fd1067, %fd1066, %fd1047, %fd1065;
	mul.f64 	%fd1068, %fd1053, %fd1067;
	mul.f64 	%fd1069, %fd1056, %fd1063;
	fma.rn.f64 	%fd1070, %fd1069, %fd1055, %fd1068;
	xor.b32  	%r634, %r749, -2147483648;
	mov.b32 	%r635, 1127219200;
	mov.b64 	%fd1071, {%r634, %r635};
	sub.f64 	%fd1072, %fd1071, %fd1;
	fma.rn.f64 	%fd1073, %fd1072, 0d3FE62E42FEFA39EF, %fd1055;
	fma.rn.f64 	%fd1074, %fd1072, 0dBFE62E42FEFA39EF, %fd1073;
	sub.f64 	%fd1075, %fd1074, %fd1055;
	sub.f64 	%fd1076, %fd1070, %fd1075;
	fma.rn.f64 	%fd1077, %fd1072, 0d3C7ABC9E3B39803F, %fd1076;
	add.f64 	%fd231, %fd1073, %fd1077;
	add.f64 	%fd1275, %fd151, %fd231;
	bra.uni 	$L__BB0_198;
$L__BB0_186:
	fma.rn.f64 	%fd1046, %fd1269, 0d7FF0000000000000, 0d7FF0000000000000;
	{
	.reg .b32 %temp; 
	mov.b64 	{%temp, %r626}, %fd1269;
	}
	and.b32  	%r627, %r626, 2147483647;
	setp.eq.s32 	%p139, %r627, 0;
	selp.f64 	%fd232, 0dFFF0000000000000, %fd1046, %p139;
	add.f64 	%fd1275, %fd151, %fd232;
	bra.uni 	$L__BB0_198;
$L__BB0_187:
	sub.f64 	%fd235, %fd151, %fd185;
	fma.rn.f64 	%fd976, %fd235, 0d3FF71547652B82FE, 0d4338000000000000;
	{
	.reg .b32 %temp; 
	mov.b64 	{%r202, %temp}, %fd976;
	}
	mov.f64 	%fd977, 0dC338000000000000;
	add.rn.f64 	%fd978, %fd976, %fd977;
	fma.rn.f64 	%fd979, %fd978, 0dBFE62E42FEFA39EF, %fd235;
	fma.rn.f64 	%fd980, %fd978, 0dBC7ABC9E3B39803F, %fd979;
	fma.rn.f64 	%fd981, %fd980, 0d3E5ADE1569CE2BDF, 0d3E928AF3FCA213EA;
	fma.rn.f64 	%fd982, %fd981, %fd980, 0d3EC71DEE62401315;
	fma.rn.f64 	%fd983, %fd982, %fd980, 0d3EFA01997C89EB71;
	fma.rn.f64 	%fd984, %fd983, %fd980, 0d3F2A01A014761F65;
	fma.rn.f64 	%fd985, %fd984, %fd980, 0d3F56C16C1852B7AF;
	fma.rn.f64 	%fd986, %fd985, %fd980, 0d3F81111111122322;
	fma.rn.f64 	%fd987, %fd986, %fd980, 0d3FA55555555502A1;
	fma.rn.f64 	%fd988, %fd987, %fd980, 0d3FC5555555555511;
	fma.rn.f64 	%fd989, %fd988, %fd980, 0d3FE000000000000B;
	fma.rn.f64 	%fd990, %fd989, %fd980, 0d3FF0000000000000;
	fma.rn.f64 	%fd991, %fd990, %fd980, 0d3FF0000000000000;
	{
	.reg .b32 %temp; 
	mov.b64 	{%r203, %temp}, %fd991;
	}
	{
	.reg .b32 %temp; 
	mov.b64 	{%temp, %r204}, %fd991;
	}
	shl.b32 	%r586, %r202, 20;
	add.s32 	%r587, %r586, %r204;
	mov.b64 	%fd1271, {%r203, %r587};
	{
	.reg .b32 %temp; 
	mov.b64 	{%temp, %r588}, %fd235;
	}
	mov.b32 	%f29, %r588;
	abs.f32 	%f14, %f29;
	setp.lt.f32 	%p127, %f14, 0f4086232B;
	@%p127 bra 	$L__BB0_190;
	setp.lt.f64 	%p128, %fd235, 0d0000000000000000;
	add.f64 	%fd992, %fd235, 0d7FF0000000000000;
	selp.f64 	%fd1271, 0d0000000000000000, %fd992, %p128;
	setp.geu.f32 	%p129, %f14, 0f40874800;
	@%p129 bra 	$L__BB0_190;
	shr.u32 	%r589, %r202, 31;
	add.s32 	%r590, %r202, %r589;
	shr.s32 	%r591, %r590, 1;
	shl.b32 	%r592, %r591, 20;
	add.s32 	%r593, %r204, %r592;
	mov.b64 	%fd993, {%r203, %r593};
	sub.s32 	%r594, %r202, %r591;
	shl.b32 	%r595, %r594, 20;
	add.s32 	%r596, %r595, 1072693248;
	mov.b32 	%r597, 0;
	mov.b64 	%fd994, {%r597, %r596};
	mul.f64 	%fd1271, %fd994, %fd993;
$L__BB0_190:
	add.f64 	%fd1272, %fd1271, 0d3FF0000000000000;
	{
	.reg .b32 %temp; 
	mov.b64 	{%temp, %r750}, %fd1272;
	}
	{
	.reg .b32 %temp; 
	mov.b64 	{%r751, %temp}, %fd1272;
	}
	setp.gt.s32 	%p130, %r750, 1048575;
	mov.b32 	%r752, -1023;
	@%p130 bra 	$L__BB0_192;
	mul.f64 	%fd1272, %fd1272, 0d4350000000000000;
	{
	.reg .b32 %temp; 
	mov.b64 	{%temp, %r750}, %fd1272;
	}
	{
	.reg .b32 %temp; 
	mov.b64 	{%r751, %temp}, %fd1272;
	}
	mov.b32 	%r752, -1077;
$L__BB0_192:
	add.s32 	%r600, %r750, -1;
	setp.gt.u32 	%p131, %r600, 2146435070;
	@%p131 bra 	$L__BB0_196;
	shr.u32 	%r603, %r750, 20;
	add.s32 	%r753, %r752, %r603;
	and.b32  	%r604, %r750, 1048575;
	or.b32  	%r605, %r604, 1072693248;
	mov.b64 	%fd1273, {%r751, %r605};
	setp.lt.u32 	%p133, %r605, 1073127583;
	@%p133 bra 	$L__BB0_195;
	{
	.reg .b32 %temp; 
	mov.b64 	{%r606, %temp}, %fd1273;
	}
	{
	.reg .b32 %temp; 
	mov.b64 	{%temp, %r607}, %fd1273;
	}
	add.s32 	%r608, %r607, -1048576;
	mov.b64 	%fd1273, {%r606, %r608};
	add.s32 	%r753, %r753, 1;
$L__BB0_195:
	add.f64 	%fd996, %fd1273, 0dBFF0000000000000;
	add.f64 	%fd997, %fd1273, 0d3FF0000000000000;
	rcp.approx.ftz.f64 	%fd998, %fd997;
	neg.f64 	%fd999, %fd997;
	fma.rn.f64 	%fd1000, %fd999, %fd998, 0d3FF0000000000000;
	fma.rn.f64 	%fd1001, %fd1000, %fd1000, %fd1000;
	fma.rn.f64 	%fd1002, %fd1001, %fd998, %fd998;
	mul.f64 	%fd1003, %fd996, %fd1002;
	fma.rn.f64 	%fd1004, %fd996, %fd1002, %fd1003;
	mul.f64 	%fd1005, %fd1004, %fd1004;
	fma.rn.f64 	%fd1006, %fd1005, 0d3EB1380B3AE80F1E, 0d3ED0EE258B7A8B04;
	fma.rn.f64 	%fd1007, %fd1006, %fd1005, 0d3EF3B2669F02676F;
	fma.rn.f64 	%fd1008, %fd1007, %fd1005, 0d3F1745CBA9AB0956;
	fma.rn.f64 	%fd1009, %fd1008, %fd1005, 0d3F3C71C72D1B5154;
	fma.rn.f64 	%fd1010, %fd1009, %fd1005, 0d3F624924923BE72D;
	fma.rn.f64 	%fd1011, %fd1010, %fd1005, 0d3F8999999999A3C4;
	fma.rn.f64 	%fd1012, %fd1011, %fd1005, 0d3FB5555555555554;
	sub.f64 	%fd1013, %fd996, %fd1004;
	add.f64 	%fd1014, %fd1013, %fd1013;
	neg.f64 	%fd1015, %fd1004;
	fma.rn.f64 	%fd1016, %fd1015, %fd996, %fd1014;
	mul.f64 	%fd1017, %fd1002, %fd1016;
	mul.f64 	%fd1018, %fd1005, %fd1012;
	fma.rn.f64 	%fd1019, %fd1018, %fd1004, %fd1017;
	xor.b32  	%r609, %r753, -2147483648;
	mov.b32 	%r610, 1127219200;
	mov.b64 	%fd1020, {%r609, %r610};
	sub.f64 	%fd1021, %fd1020, %fd1;
	fma.rn.f64 	%fd1022, %fd1021, 0d3FE62E42FEFA39EF, %fd1004;
	fma.rn.f64 	%fd1023, %fd1021, 0dBFE62E42FEFA39EF, %fd1022;
	sub.f64 	%fd1024, %fd1023, %fd1004;
	sub.f64 	%fd1025, %fd1019, %fd1024;
	fma.rn.f64 	%fd1026, %fd1021, 0d3C7ABC9E3B39803F, %fd1025;
	add.f64 	%fd1274, %fd1022, %fd1026;
	bra.uni 	$L__BB0_197;
$L__BB0_196:
	fma.rn.f64 	%fd995, %fd1272, 0d7FF0000000000000, 0d7FF0000000000000;
	{
	.reg .b32 %temp; 
	mov.b64 	{%temp, %r601}, %fd1272;
	}
	and.b32  	%r602, %r601, 2147483647;
	setp.eq.s32 	%p132, %r602, 0;
	selp.f64 	%fd1274, 0dFFF0000000000000, %fd995, %p132;
$L__BB0_197:
	add.f64 	%fd1275, %fd185, %fd1274;
$L__BB0_198:
	setp.eq.f64 	%p141, %fd219, 0dFE37E43C8800759C;
	mov.f64 	%fd1283, %fd1275;
	@%p141 bra 	$L__BB0_222;
	setp.eq.f64 	%p142, %fd1275, 0dFE37E43C8800759C;
	mov.f64 	%fd1283, %fd219;
	@%p142 bra 	$L__BB0_222;
	setp.leu.f64 	%p143, %fd219, %fd1275;
	@%p143 bra 	$L__BB0_211;
	sub.f64 	%fd251, %fd1275, %fd219;
	fma.rn.f64 	%fd1129, %fd251, 0d3FF71547652B82FE, 0d4338000000000000;
	{
	.reg .b32 %temp; 
	mov.b64 	{%r215, %temp}, %fd1129;
	}
	mov.f64 	%fd1130, 0dC338000000000000;
	add.rn.f64 	%fd1131, %fd1129, %fd1130;
	fma.rn.f64 	%fd1132, %fd1131, 0dBFE62E42FEFA39EF, %fd251;
	fma.rn.f64 	%fd1133, %fd1131, 0dBC7ABC9E3B39803F, %fd1132;
	fma.rn.f64 	%fd1134, %fd1133, 0d3E5ADE1569CE2BDF, 0d3E928AF3FCA213EA;
	fma.rn.f64 	%fd1135, %fd1134, %fd1133, 0d3EC71DEE62401315;
	fma.rn.f64 	%fd1136, %fd1135, %fd1133, 0d3EFA01997C89EB71;
	fma.rn.f64 	%fd1137, %fd1136, %fd1133, 0d3F2A01A014761F65;
	fma.rn.f64 	%fd1138, %fd1137, %fd1133, 0d3F56C16C1852B7AF;
	fma.rn.f64 	%fd1139, %fd1138, %fd1133, 0d3F81111111122322;
	fma.rn.f64 	%fd1140, %fd1139, %fd1133, 0d3FA55555555502A1;
	fma.rn.f64 	%fd1141, %fd1140, %fd1133, 0d3FC5555555555511;
	fma.rn.f64 	%fd1142, %fd1141, %fd1133, 0d3FE000000000000B;
	fma.rn.f64 	%fd1143, %fd1142, %fd1133, 0d3FF0000000000000;
	fma.rn.f64 	%fd1144, %fd1143, %fd1133, 0d3FF0000000000000;
	{
	.reg .b32 %temp; 
	mov.b64 	{%r216, %temp}, %fd1144;
	}
	{
	.reg .b32 %temp; 
	mov.b64 	{%temp, %r217}, %fd1144;
	}
	shl.b32 	%r661, %r215, 20;
	add.s32 	%r662, %r661, %r217;
	mov.b64 	%fd1276, {%r216, %r662};
	{
	.reg .b32 %temp; 
	mov.b64 	{%temp, %r663}, %fd251;
	}
	mov.b32 	%f32, %r663;
	abs.f32 	%f15, %f32;
	setp.lt.f32 	%p151, %f15, 0f4086232B;
	@%p151 bra 	$L__BB0_204;
	setp.lt.f64 	%p152, %fd251, 0d0000000000000000;
	add.f64 	%fd1145, %fd251, 0d7FF0000000000000;
	selp.f64 	%fd1276, 0d0000000000000000, %fd1145, %p152;
	setp.geu.f32 	%p153, %f15, 0f40874800;
	@%p153 bra 	$L__BB0_204;
	shr.u32 	%r664, %r215, 31;
	add.s32 	%r665, %r215, %r664;
	shr.s32 	%r666, %r665, 1;
	shl.b32 	%r667, %r666, 20;
	add.s32 	%r668, %r217, %r667;
	mov.b64 	%fd1146, {%r216, %r668};
	sub.s32 	%r669, %r215, %r666;
	shl.b32 	%r670, %r669, 20;
	add.s32 	%r671, %r670, 1072693248;
	mov.b32 	%r672, 0;
	mov.b64 	%fd1147, {%r672, %r671};
	mul.f64 	%fd1276, %fd1147, %fd1146;
$L__BB0_204:
	add.f64 	%fd1277, %fd1276, 0d3FF0000000000000;
	{
	.reg .b32 %temp; 
	mov.b64 	{%temp, %r754}, %fd1277;
	}
	{
	.reg .b32 %temp; 
	mov.b64 	{%r755, %temp}, %fd1277;
	}
	setp.gt.s32 	%p154, %r754, 1048575;
	mov.b32 	%r756, -1023;
	@%p154 bra 	$L__BB0_206;
	mul.f64 	%fd1277, %fd1277, 0d4350000000000000;
	{
	.reg .b32 %temp; 
	mov.b64 	{%temp, %r754}, %fd1277;
	}
	{
	.reg .b32 %temp; 
	mov.b64 	{%r755, %temp}, %fd1277;
	}
	mov.b32 	%r756, -1077;
$L__BB0_206:
	add.s32 	%r675, %r754, -1;
	setp.gt.u32 	%p155, %r675, 2146435070;
	@%p155 bra 	$L__BB0_210;
	shr.u32 	%r678, %r754, 20;
	add.s32 	%r757, %r756, %r678;
	and.b32  	%r679, %r754, 1048575;
	or.b32  	%r680, %r679, 1072693248;
	mov.b64 	%fd1278, {%r755, %r680};
	setp.lt.u32 	%p157, %r680, 1073127583;
	@%p157 bra 	$L__BB0_209;
	{
	.reg .b32 %temp; 
	mov.b64 	{%r681, %temp}, %fd1278;
	}
	{
	.reg .b32 %temp; 
	mov.b64 	{%temp, %r682}, %fd1278;
	}
	add.s32 	%r683, %r682, -1048576;
	mov.b64 	%fd1278, {%r681, %r683};
	add.s32 	%r757, %r757, 1;
$L__BB0_209:
	add.f64 	%fd1149, %fd1278, 0dBFF0000000000000;
	add.f64 	%fd1150, %fd1278, 0d3FF0000000000000;
	rcp.approx.ftz.f64 	%fd1151, %fd1150;
	neg.f64 	%fd1152, %fd1150;
	fma.rn.f64 	%fd1153, %fd1152, %fd1151, 0d3FF0000000000000;
	fma.rn.f64 	%fd1154, %fd1153, %fd1153, %fd1153;
	fma.rn.f64 	%fd1155, %fd1154, %fd1151, %fd1151;
	mul.f64 	%fd1156, %fd1149, %fd1155;
	fma.rn.f64 	%fd1157, %fd1149, %fd1155, %fd1156;
	mul.f64 	%fd1158, %fd1157, %fd1157;
	fma.rn.f64 	%fd1159, %fd1158, 0d3EB1380B3AE80F1E, 0d3ED0EE258B7A8B04;
	fma.rn.f64 	%fd1160, %fd1159, %fd1158, 0d3EF3B2669F02676F;
	fma.rn.f64 	%fd1161, %fd1160, %fd1158, 0d3F1745CBA9AB0956;
	fma.rn.f64 	%fd1162, %fd1161, %fd1158, 0d3F3C71C72D1B5154;
	fma.rn.f64 	%fd1163, %fd1162, %fd1158, 0d3F624924923BE72D;
	fma.rn.f64 	%fd1164, %fd1163, %fd1158, 0d3F8999999999A3C4;
	fma.rn.f64 	%fd1165, %fd1164, %fd1158, 0d3FB5555555555554;
	sub.f64 	%fd1166, %fd1149, %fd1157;
	add.f64 	%fd1167, %fd1166, %fd1166;
	neg.f64 	%fd1168, %fd1157;
	fma.rn.f64 	%fd1169, %fd1168, %fd1149, %fd1167;
	mul.f64 	%fd1170, %fd1155, %fd1169;
	mul.f64 	%fd1171, %fd1158, %fd1165;
	fma.rn.f64 	%fd1172, %fd1171, %fd1157, %fd1170;
	xor.b32  	%r684, %r757, -2147483648;
	mov.b32 	%r685, 1127219200;
	mov.b64 	%fd1173, {%r684, %r685};
	sub.f64 	%fd1174, %fd1173, %fd1;
	fma.rn.f64 	%fd1175, %fd1174, 0d3FE62E42FEFA39EF, %fd1157;
	fma.rn.f64 	%fd1176, %fd1174, 0dBFE62E42FEFA39EF, %fd1175;
	sub.f64 	%fd1177, %fd1176, %fd1157;
	sub.f64 	%fd1178, %fd1172, %fd1177;
	fma.rn.f64 	%fd1179, %fd1174, 0d3C7ABC9E3B39803F, %fd1178;
	add.f64 	%fd262, %fd1175, %fd1179;
	add.f64 	%fd1283, %fd219, %fd262;
	bra.uni 	$L__BB0_222;
$L__BB0_210:
	fma.rn.f64 	%fd1148, %fd1277, 0d7FF0000000000000, 0d7FF0000000000000;
	{
	.reg .b32 %temp; 
	mov.b64 	{%temp, %r676}, %fd1277;
	}
	and.b32  	%r677, %r676, 2147483647;
	setp.eq.s32 	%p156, %r677, 0;
	selp.f64 	%fd263, 0dFFF0000000000000, %fd1148, %p156;
	add.f64 	%fd1283, %fd219, %fd263;
	bra.uni 	$L__BB0_222;
$L__BB0_211:
	sub.f64 	%fd266, %fd219, %fd1275;
	fma.rn.f64 	%fd1078, %fd266, 0d3FF71547652B82FE, 0d4338000000000000;
	{
	.reg .b32 %temp; 
	mov.b64 	{%r228, %temp}, %fd1078;
	}
	mov.f64 	%fd1079, 0dC338000000000000;
	add.rn.f64 	%fd1080, %fd1078, %fd1079;
	fma.rn.f64 	%fd1081, %fd1080, 0dBFE62E42FEFA39EF, %fd266;
	fma.rn.f64 	%fd1082, %fd1080, 0dBC7ABC9E3B39803F, %fd1081;
	fma.rn.f64 	%fd1083, %fd1082, 0d3E5ADE1569CE2BDF, 0d3E928AF3FCA213EA;
	fma.rn.f64 	%fd1084, %fd1083, %fd1082, 0d3EC71DEE62401315;
	fma.rn.f64 	%fd1085, %fd1084, %fd1082, 0d3EFA01997C89EB71;
	fma.rn.f64 	%fd1086, %fd1085, %fd1082, 0d3F2A01A014761F65;
	fma.rn.f64 	%fd1087, %fd1086, %fd1082, 0d3F56C16C1852B7AF;
	fma.rn.f64 	%fd1088, %fd1087, %fd1082, 0d3F81111111122322;
	fma.rn.f64 	%fd1089, %fd1088, %fd1082, 0d3FA55555555502A1;
	fma.rn.f64 	%fd1090, %fd1089, %fd1082, 0d3FC5555555555511;
	fma.rn.f64 	%fd1091, %fd1090, %fd1082, 0d3FE000000000000B;
	fma.rn.f64 	%fd1092, %fd1091, %fd1082, 0d3FF0000000000000;
	fma.rn.f64 	%fd1093, %fd1092, %fd1082, 0d3FF0000000000000;
	{
	.reg .b32 %temp; 
	mov.b64 	{%r229, %temp}, %fd1093;
	}
	{
	.reg .b32 %temp; 
	mov.b64 	{%temp, %r230}, %fd1093;
	}
	shl.b32 	%r636, %r228, 20;
	add.s32 	%r637, %r636, %r230;
	mov.b64 	%fd1279, {%r229, %r637};
	{
	.reg .b32 %temp; 
	mov.b64 	{%temp, %r638}, %fd266;
	}
	mov.b32 	%f31, %r638;
	abs.f32 	%f16, %f31;
	setp.lt.f32 	%p144, %f16, 0f4086232B;
	@%p144 bra 	$L__BB0_214;
	setp.lt.f64 	%p145, %fd266, 0d0000000000000000;
	add.f64 	%fd1094, %fd266, 0d7FF0000000000000;
	selp.f64 	%fd1279, 0d0000000000000000, %fd1094, %p145;
	setp.geu.f32 	%p146, %f16, 0f40874800;
	@%p146 bra 	$L__BB0_214;
	shr.u32 	%r639, %r228, 31;
	add.s32 	%r640, %r228, %r639;
	shr.s32 	%r641, %r640, 1;
	shl.b32 	%r642, %r641, 20;
	add.s32 	%r643, %r230, %r642;
	mov.b64 	%fd1095, {%r229, %r643};
	sub.s32 	%r644, %r228, %r641;
	shl.b32 	%r645, %r644, 20;
	add.s32 	%r646, %r645, 1072693248;
	mov.b32 	%r647, 0;
	mov.b64 	%fd1096, {%r647, %r646};
	mul.f64 	%fd1279, %fd1096, %fd1095;
$L__BB0_214:
	add.f64 	%fd1280, %fd1279, 0d3FF0000000000000;
	{
	.reg .b32 %temp; 
	mov.b64 	{%temp, %r758}, %fd1280;
	}
	{
	.reg .b32 %temp; 
	mov.b64 	{%r759, %temp}, %fd1280;
	}
	setp.gt.s32 	%p147, %r758, 1048575;
	mov.b32 	%r760, -1023;
	@%p147 bra 	$L__BB0_216;
	mul.f64 	%fd1280, %fd1280, 0d4350000000000000;
	{
	.reg .b32 %temp; 
	mov.b64 	{%temp, %r758}, %fd1280;
	}
	{
	.reg .b32 %temp; 
	mov.b64 	{%r759, %temp}, %fd1280;
	}
	mov.b32 	%r760, -1077;
$L__BB0_216:
	add.s32 	%r650, %r758, -1;
	setp.gt.u32 	%p148, %r650, 2146435070;
	@%p148 bra 	$L__BB0_220;
	shr.u32 	%r653, %r758, 20;
	add.s32 	%r761, %r760, %r653;
	and.b32  	%r654, %r758, 1048575;
	or.b32  	%r655, %r654, 1072693248;
	mov.b64 	%fd1281, {%r759, %r655};
	setp.lt.u32 	%p150, %r655, 1073127583;
	@%p150 bra 	$L__BB0_219;
	{
	.reg .b32 %temp; 
	mov.b64 	{%r656, %temp}, %fd1281;
	}
	{
	.reg .b32 %temp; 
	mov.b64 	{%temp, %r657}, %fd1281;
	}
	add.s32 	%r658, %r657, -1048576;
	mov.b64 	%fd1281, {%r656, %r658};
	add.s32 	%r761, %r761, 1;
$L__BB0_219:
	add.f64 	%fd1098, %fd1281, 0dBFF0000000000000;
	add.f64 	%fd1099, %fd1281, 0d3FF0000000000000;
	rcp.approx.ftz.f64 	%fd1100, %fd1099;
	neg.f64 	%fd1101, %fd1099;
	fma.rn.f64 	%fd1102, %fd1101, %fd1100, 0d3FF0000000000000;
	fma.rn.f64 	%fd1103, %fd1102, %fd1102, %fd1102;
	fma.rn.f64 	%fd1104, %fd1103, %fd1100, %fd1100;
	mul.f64 	%fd1105, %fd1098, %fd1104;
	fma.rn.f64 	%fd1106, %fd1098, %fd1104, %fd1105;
	mul.f64 	%fd1107, %fd1106, %fd1106;
	fma.rn.f64 	%fd1108, %fd1107, 0d3EB1380B3AE80F1E, 0d3ED0EE258B7A8B04;
	fma.rn.f64 	%fd1109, %fd1108, %fd1107, 0d3EF3B2669F02676F;
	fma.rn.f64 	%fd1110, %fd1109, %fd1107, 0d3F1745CBA9AB0956;
	fma.rn.f64 	%fd1111, %fd1110, %fd1107, 0d3F3C71C72D1B5154;
	fma.rn.f64 	%fd1112, %fd1111, %fd1107, 0d3F624924923BE72D;
	fma.rn.f64 	%fd1113, %fd1112, %fd1107, 0d3F8999999999A3C4;
	fma.rn.f64 	%fd1114, %fd1113, %fd1107, 0d3FB5555555555554;
	sub.f64 	%fd1115, %fd1098, %fd1106;
	add.f64 	%fd1116, %fd1115, %fd1115;
	neg.f64 	%fd1117, %fd1106;
	fma.rn.f64 	%fd1118, %fd1117, %fd1098, %fd1116;
	mul.f64 	%fd1119, %fd1104, %fd1118;
	mul.f64 	%fd1120, %fd1107, %fd1114;
	fma.rn.f64 	%fd1121, %fd1120, %fd1106, %fd1119;
	xor.b32  	%r659, %r761, -2147483648;
	mov.b32 	%r660, 1127219200;
	mov.b64 	%fd1122, {%r659, %r660};
	sub.f64 	%fd1123, %fd1122, %fd1;
	fma.rn.f64 	%fd1124, %fd1123, 0d3FE62E42FEFA39EF, %fd1106;
	fma.rn.f64 	%fd1125, %fd1123, 0dBFE62E42FEFA39EF, %fd1124;
	sub.f64 	%fd1126, %fd1125, %fd1106;
	sub.f64 	%fd1127, %fd1121, %fd1126;
	fma.rn.f64 	%fd1128, %fd1123, 0d3C7ABC9E3B39803F, %fd1127;
	add.f64 	%fd1282, %fd1124, %fd1128;
	bra.uni 	$L__BB0_221;
$L__BB0_220:
	fma.rn.f64 	%fd1097, %fd1280, 0d7FF0000000000000, 0d7FF0000000000000;
	{
	.reg .b32 %temp; 
	mov.b64 	{%temp, %r651}, %fd1280;
	}
	and.b32  	%r652, %r651, 2147483647;
	setp.eq.s32 	%p149, %r652, 0;
	selp.f64 	%fd1282, 0dFFF0000000000000, %fd1097, %p149;
$L__BB0_221:
	add.f64 	%fd1283, %fd1275, %fd1282;
$L__BB0_222:
	st.global.f64 	[%rd2], %fd1283;
$L__BB0_223:
	add.s32 	%r686, %r686, %r3;
	setp.le.s32 	%p158, %r686, %r243;
	@%p158 bra 	$L__BB0_2;
$L__BB0_224:
	ret;

}
	// .globl	_Z18initializeDPKernelPdS_S_S_S_S_S_S_S_i
.visible .entry _Z18initializeDPKernelPdS_S_S_S_S_S_S_S_i(
	.param .u64 .ptr .align 1 _Z18initializeDPKernelPdS_S_S_S_S_S_S_S_i_param_0,
	.param .u64 .ptr .align 1 _Z18initializeDPKernelPdS_S_S_S_S_S_S_S_i_param_1,
	.param .u64 .ptr .align 1 _Z18initializeDPKernelPdS_S_S_S_S_S_S_S_i_param_2,
	.param .u64 .ptr .align 1 _Z18initializeDPKernelPdS_S_S_S_S_S_S_S_i_param_3,
	.param .u64 .ptr .align 1 _Z18initializeDPKernelPdS_S_S_S_S_S_S_S_i_param_4,
	.param .u64 .ptr .align 1 _Z18initializeDPKernelPdS_S_S_S_S_S_S_S_i_param_5,
	.param .u64 .ptr .align 1 _Z18initializeDPKernelPdS_S_S_S_S_S_S_S_i_param_6,
	.param .u64 .ptr .align 1 _Z18initializeDPKernelPdS_S_S_S_S_S_S_S_i_param_7,
	.param .u64 .ptr .align 1 _Z18initializeDPKernelPdS_S_S_S_S_S_S_S_i_param_8,
	.param .u32 _Z18initializeDPKernelPdS_S_S_S_S_S_S_S_i_param_9
)
{
	.reg .pred 	%p<7>;
	.reg .b32 	%r<35>;
	.reg .b64 	%rd<32>;
	.reg .b64 	%fd<47>;

	ld.param.u64 	%rd10, [_Z18initializeDPKernelPdS_S_S_S_S_S_S_S_i_param_0];
	ld.param.u64 	%rd11, [_Z18initializeDPKernelPdS_S_S_S_S_S_S_S_i_param_1];
	ld.param.u64 	%rd12, [_Z18initializeDPKernelPdS_S_S_S_S_S_S_S_i_param_2];
	ld.param.u64 	%rd13, [_Z18initializeDPKernelPdS_S_S_S_S_S_S_S_i_param_3];
	ld.param.u64 	%rd14, [_Z18initializeDPKernelPdS_S_S_S_S_S_S_S_i_param_4];
	ld.param.u64 	%rd15, [_Z18initializeDPKernelPdS_S_S_S_S_S_S_S_i_param_5];
	ld.param.u64 	%rd16, [_Z18initializeDPKernelPdS_S_S_S_S_S_S_S_i_param_6];
	ld.param.u64 	%rd17, [_Z18initializeDPKernelPdS_S_S_S_S_S_S_S_i_param_7];
	ld.param.u64 	%rd18, [_Z18initializeDPKernelPdS_S_S_S_S_S_S_S_i_param_8];
	ld.param.u32 	%r12, [_Z18initializeDPKernelPdS_S_S_S_S_S_S_S_i_param_9];
	cvta.to.global.u64 	%rd1, %rd18;
	cvta.to.global.u64 	%rd2, %rd17;
	cvta.to.global.u64 	%rd3, %rd16;
	cvta.to.global.u64 	%rd4, %rd15;
	cvta.to.global.u64 	%rd5, %rd14;
	cvta.to.global.u64 	%rd6, %rd13;
	cvta.to.global.u64 	%rd7, %rd12;
	cvta.to.global.u64 	%rd8, %rd11;
	cvta.to.global.u64 	%rd9, %rd10;
	mov.u32 	%r13, %ctaid.x;
	mov.u32 	%r14, %ntid.x;
	mov.u32 	%r15, %tid.x;
	mad.lo.s32 	%r1, %r13, %r14, %r15;
	setp.gt.s32 	%p1, %r1, %r12;
	@%p1 bra 	$L__BB1_11;
	setp.ne.s32 	%p2, %r1, 0;
	@%p2 bra 	$L__BB1_10;
	ld.param.u32 	%r30, [_Z18initializeDPKernelPdS_S_S_S_S_S_S_S_i_param_9];
	mov.b64 	%rd30, -128383115725867620;
	st.global.u64 	[%rd9], %rd30;
	st.global.u64 	[%rd8], %rd30;
	cvt.rn.f64.s32 	%fd10, %r30;
	rcp.rn.f64 	%fd44, %fd10;
	{
	.reg .b32 %temp; 
	mov.b64 	{%temp, %r31}, %fd44;
	}
	{
	.reg .b32 %temp; 
	mov.b64 	{%r32, %temp}, %fd44;
	}
	setp.gt.s32 	%p3, %r31, 1048575;
	mov.b32 	%r33, -1023;
	@%p3 bra 	$L__BB1_4;
	mul.f64 	%fd44, %fd44, 0d4350000000000000;
	{
	.reg .b32 %temp; 
	mov.b64 	{%temp, %r31}, %fd44;
	}
	{
	.reg .b32 %temp; 
	mov.b64 	{%r32, %temp}, %fd44;
	}
	mov.b32 	%r33, -1077;
$L__BB1_4:
	add.s32 	%r18, %r31, -1;
	setp.gt.u32 	%p4, %r18, 2146435070;
	@%p4 bra 	$L__BB1_8;
	shr.u32 	%r21, %r31, 20;
	add.s32 	%r34, %r33, %r21;
	and.b32  	%r22, %r31, 1048575;
	or.b32  	%r23, %r22, 1072693248;
	mov.b64 	%fd45, {%r32, %r23};
	setp.lt.u32 	%p6, %r23, 1073127583;
	@%p6 bra 	$L__BB1_7;
	{
	.reg .b32 %temp; 
	mov.b64 	{%r24, %temp}, %fd45;
	}
	{
	.reg .b32 %temp; 
	mov.b64 	{%temp, %r25}, %fd45;
	}
	add.s32 	%r26, %r25, -1048576;
	mov.b64 	%fd45, {%r24, %r26};
	add.s32 	%r34, %r34, 1;
$L__BB1_7:
	add.f64 	%fd12, %fd45, 0dBFF0000000000000;
	add.f64 	%fd13, %fd45, 0d3FF0000000000000;
	rcp.approx.ftz.f64 	%fd14, %fd13;
	neg.f64 	%fd15, %fd13;
	fma.rn.f64 	%fd16, %fd15, %fd14, 0d3FF0000000000000;
	fma.rn.f64 	%fd17, %fd16, %fd16, %fd16;
	fma.rn.f64 	%fd18, %fd17, %fd14, %fd14;
	mul.f64 	%fd19, %fd12, %fd18;
	fma.rn.f64 	%fd20, %fd12, %fd18, %fd19;
	mul.f64 	%fd21, %fd20, %fd20;
	fma.rn.f64 	%fd22, %fd21, 0d3EB1380B3AE80F1E, 0d3ED0EE258B7A8B04;
	fma.rn.f64 	%fd23, %fd22, %fd21, 0d3EF3B2669F02676F;
	fma.rn.f64 	%fd24, %fd23, %fd21, 0d3F1745CBA9AB0956;
	fma.rn.f64 	%fd25, %fd24, %fd21, 0d3F3C71C72D1B5154;
	fma.rn.f64 	%fd26, %fd25, %fd21, 0d3F624924923BE72D;
	fma.rn.f64 	%fd27, %fd26, %fd21, 0d3F8999999999A3C4;
	fma.rn.f64 	%fd28, %fd27, %fd21, 0d3FB5555555555554;
	sub.f64 	%fd29, %fd12, %fd20;
	add.f64 	%fd30, %fd29, %fd29;
	neg.f64 	%fd31, %fd20;
	fma.rn.f64 	%fd32, %fd31, %fd12, %fd30;
	mul.f64 	%fd33, %fd18, %fd32;
	mul.f64 	%fd34, %fd21, %fd28;
	fma.rn.f64 	%fd35, %fd34, %fd20, %fd33;
	xor.b32  	%r27, %r34, -2147483648;
	mov.b32 	%r28, 1127219200;
	mov.b64 	%fd36, {%r27, %r28};
	mov.b32 	%r29, -2147483648;
	mov.b64 	%fd37, {%r29, %r28};
	sub.f64 	%fd38, %fd36, %fd37;
	fma.rn.f64 	%fd39, %fd38, 0d3FE62E42FEFA39EF, %fd20;
	fma.rn.f64 	%fd40, %fd38, 0dBFE62E42FEFA39EF, %fd39;
	sub.f64 	%fd41, %fd40, %fd20;
	sub.f64 	%fd42, %fd35, %fd41;
	fma.rn.f64 	%fd43, %fd38, 0d3C7ABC9E3B39803F, %fd42;
	add.f64 	%fd46, %fd39, %fd43;
	bra.uni 	$L__BB1_9;
$L__BB1_8:
	fma.rn.f64 	%fd11, %fd44, 0d7FF0000000000000, 0d7FF0000000000000;
	{
	.reg .b32 %temp; 
	mov.b64 	{%temp, %r19}, %fd44;
	}
	and.b32  	%r20, %r19, 2147483647;
	setp.eq.s32 	%p5, %r20, 0;
	selp.f64 	%fd46, 0dFFF0000000000000, %fd11, %p5;
$L__BB1_9:
	st.global.f64 	[%rd7], %fd46;
	mov.b64 	%rd31, -128383115725867620;
	st.global.u64 	[%rd6], %rd31;
	st.global.u64 	[%rd5], %rd31;
	st.global.f64 	[%rd4], %fd46;
	st.global.u64 	[%rd3], %rd31;
	st.global.u64 	[%rd2], %rd31;
	st.global.f64 	[%rd1], %fd46;
	bra.uni 	$L__BB1_11;
$L__BB1_10:
	mul.wide.s32 	%rd19, %r1, 8;
	add.s64 	%rd20, %rd9, %rd19;
	mov.b64 	%rd21, -128383115725867620;
	st.global.u64 	[%rd20], %rd21;
	add.s64 	%rd22, %rd8, %rd19;
	st.global.u64 	[%rd22], %rd21;
	add.s64 	%rd23, %rd7, %rd19;
	st.global.u64 	[%rd23], %rd21;
	add.s64 	%rd24, %rd6, %rd19;
	st.global.u64 	[%rd24], %rd21;
	add.s64 	%rd25, %rd5, %rd19;
	st.global.u64 	[%rd25], %rd21;
	add.s64 	%rd26, %rd4, %rd19;
	st.global.u64 	[%rd26], %rd21;
	add.s64 	%rd27, %rd3, %rd19;
	st.global.u64 	[%rd27], %rd21;
	add.s64 	%rd28, %rd2, %rd19;
	st.global.u64 	[%rd28], %rd21;
	add.s64 	%rd29, %rd1, %rd19;
	st.global.u64 	[%rd29], %rd21;
$L__BB1_11:
	ret;

}
	// .globl	_Z19initializeAnsKernelPd
.visible .entry _Z19initializeAnsKernelPd(
	.param .u64 .ptr .align 1 _Z19initializeAnsKernelPd_param_0
)
{
	.reg .b64 	%rd<4>;

	ld.param.u64 	%rd1, [_Z19initializeAnsKernelPd_param_0];
	cvta.to.global.u64 	%rd2, %rd1;
	mov.b64 	%rd3, -128383115725867620;
	st.global.u64 	[%rd2], %rd3;
	ret;

}


// ===== COMPILED SASS (sm_100) =====

	.target	sm_100

	.elftype	@"ET_EXEC"


//--------------------- .note.nv.tkinfo           --------------------------
	.section	.note.nv.tkinfo,"",@"SHT_NOTE"
	.sectionflags	@"SHF_NOTE_NV_TKINFO"
	.tkinfo
        /*0018*/ 	.word	0x00000002
        /*0030*/ 	.string	""
        /*0030*/ 	.string	"ptxas"
        /*0030*/ 	.string	"Cuda compilation tools, release 13.0, V13.0.88"
        /*0030*/ 	.string	"Build cuda_13.0.r13.0/compiler.36424714_0"
        /*0030*/ 	.string	"-arch sm_100 -m 64 "



//--------------------- .note.nv.cuinfo           --------------------------
	.section	.note.nv.cuinfo,"",@"SHT_NOTE"
	.sectionflags	@"SHF_NOTE_NV_CUINFO"
        /*0018*/ 	.short	0x0002
        /*001a*/ 	.short	0x0064
        /*001c*/ 	.short	0x0082
	.zero		2


//--------------------- .nv.info                  --------------------------
	.section	.nv.info,"",@"SHT_CUDA_INFO"
	.align	4


	//----- nvinfo : EIATTR_REGCOUNT
	.align		4
        /*0000*/ 	.byte	0x04, 0x2f
        /*0002*/ 	.short	(.L_1 - .L_0)
	.align		4
.L_0:
        /*0004*/ 	.word	index@(_Z20pairHMMForwardKernelPKdPKcS0_S0_PdS3_S3_S3_S3_S3_S3_S3_S3_iiS3_)
        /*0008*/ 	.word	0x00000020


	//----- nvinfo : EIATTR_FRAME_SIZE
	.align		4
.L_1:
        /*000c*/ 	.byte	0x04, 0x11
        /*000e*/ 	.short	(.L_3 - .L_2)
	.align		4
.L_2:
        /*0010*/ 	.word	index@(_Z20pairHMMForwardKernelPKdPKcS0_S0_PdS3_S3_S3_S3_S3_S3_S3_S3_iiS3_)
        /*0014*/ 	.word	0x00000000


	//----- nvinfo : EIATTR_REGCOUNT
	.align		4
.L_3:
        /*0018*/ 	.byte	0x04, 0x2f
        /*001a*/ 	.short	(.L_5 - .L_4)
	.align		4
.L_4:
        /*001c*/ 	.word	index@(_Z18initializeDPKernelPdS_S_S_S_S_S_S_S_i)
        /*0020*/ 	.word	0x0000001a


	//----- nvinfo : EIATTR_FRAME_SIZE
	.align		4
.L_5:
        /*0024*/ 	.byte	0x04, 0x11
        /*0026*/ 	.short	(.L_7 - .L_6)
	.align		4
.L_6:
        /*0028*/ 	.word	index@($__internal_0_$__cuda_sm20_dblrcp_rn_slowpath_v3)
        /*002c*/ 	.word	0x00000000


	//----- nvinfo : EIATTR_FRAME_SIZE
	.align		4
.L_7:
        /*0030*/ 	.byte	0x04, 0x11
        /*0032*/ 	.short	(.L_9 - .L_8)
	.align		4
.L_8:
        /*0034*/ 	.word	index@(_Z18initializeDPKernelPdS_S_S_S_S_S_S_S_i)
        /*0038*/ 	.word	0x00000000


	//----- nvinfo : EIATTR_REGCOUNT
	.align		4
.L_9:
        /*003c*/ 	.byte	0x04, 0x2f
        /*003e*/ 	.short	(.L_11 - .L_10)
	.align		4
.L_10:
        /*0040*/ 	.word	index@(_Z19initializeAnsKernelPd)
        /*0044*/ 	.word	0x00000008


	//----- nvinfo : EIATTR_FRAME_SIZE
	.align		4
.L_11:
        /*0048*/ 	.byte	0x04, 0x11
        /*004a*/ 	.short	(.L_13 - .L_12)
	.align		4
.L_12:
        /*004c*/ 	.word	index@(_Z19initializeAnsKernelPd)
        /*0050*/ 	.word	0x00000000


	//----- nvinfo : EIATTR_MIN_STACK_SIZE
	.align		4
.L_13:
        /*0054*/ 	.byte	0x04, 0x12
        /*0056*/ 	.short	(.L_15 - .L_14)
	.align		4
.L_14:
        /*0058*/ 	.word	index@(_Z19initializeAnsKernelPd)
        /*005c*/ 	.word	0x00000000


	//----- nvinfo : EIATTR_MIN_STACK_SIZE
	.align		4
.L_15:
        /*0060*/ 	.byte	0x04, 0x12
        /*0062*/ 	.short	(.L_17 - .L_16)
	.align		4
.L_16:
        /*0064*/ 	.word	index@(_Z18initializeDPKernelPdS_S_S_S_S_S_S_S_i)
        /*0068*/ 	.word	0x00000000


	//----- nvinfo : EIATTR_MIN_STACK_SIZE
	.align		4
.L_17:
        /*006c*/ 	.byte	0x04, 0x12
        /*006e*/ 	.short	(.L_19 - .L_18)
	.align		4
.L_18:
        /*0070*/ 	.word	index@(_Z20pairHMMForwardKernelPKdPKcS0_S0_PdS3_S3_S3_S3_S3_S3_S3_S3_iiS3_)
        /*0074*/ 	.word	0x00000000
.L_19:


//--------------------- .nv.compat                --------------------------
	.section	.nv.compat,"",@"SHT_CUDA_COMPAT_INFO"
	.align	4
        /*0000*/ 	.byte	0x02, 0x09, 0x00, 0x00, 0x02, 0x02, 0x01, 0x00, 0x02, 0x05, 0x05, 0x00, 0x03, 0x07, 0x01, 0x01
        /*0010*/ 	.byte	0x02, 0x03, 0x00, 0x00, 0x02, 0x06, 0x01, 0x00, 0x04, 0x0b, 0x08, 0x00, 0x01, 0x00, 0x00, 0x00
        /*0020*/ 	.byte	0x00, 0x00, 0x00, 0x00


//--------------------- .nv.info._Z19initializeAnsKernelPd --------------------------
	.section	.nv.info._Z19initializeAnsKernelPd,"",@"SHT_CUDA_INFO"
	.sectionflags	@""
	.align	4


	//----- nvinfo : EIATTR_CUDA_API_VERSION
	.align		4
        /*0000*/ 	.byte	0x04, 0x37
        /*0002*/ 	.short	(.L_21 - .L_20)
.L_20:
        /*0004*/ 	.word	0x00000082


	//----- nvinfo : EIATTR_KPARAM_INFO
	.align		4
.L_21:
        /*0008*/ 	.byte	0x04, 0x17
        /*000a*/ 	.short	(.L_23 - .L_22)
.L_22:
        /*000c*/ 	.word	0x00000000
        /*0010*/ 	.short	0x0000
        /*0012*/ 	.short	0x0000
        /*0014*/ 	.byte	0x00, 0xf5, 0x21, 0x00


	//----- nvinfo : EIATTR_SPARSE_MMA_MASK
	.align		4
.L_23:
        /*0018*/ 	.byte	0x03, 0x50
        /*001a*/ 	.short	0x0000


	//----- nvinfo : EIATTR_MAXREG_COUNT
	.align		4
        /*001c*/ 	.byte	0x03, 0x1b
        /*001e*/ 	.short	0x00ff


	//----- nvinfo : EIATTR_MERCURY_ISA_VERSION
	.align		4
        /*0020*/ 	.byte	0x03, 0x5f
        /*0022*/ 	.short	0x0101


	//----- nvinfo : EIATTR_VRC_CTA_INIT_COUNT
	.align		4
        /*0024*/ 	.byte	0x02, 0x4a
	.zero		1
	.zero		1


	//----- nvinfo : EIATTR_EXIT_INSTR_OFFSETS
	.align		4
        /*0028*/ 	.byte	0x04, 0x1c
        /*002a*/ 	.short	(.L_25 - .L_24)


	//   ....[0]....
.L_24:
        /*002c*/ 	.word	0x00000060


	//----- nvinfo : EIATTR_CBANK_PARAM_SIZE
	.align		4
.L_25:
        /*0030*/ 	.byte	0x03, 0x19
        /*0032*/ 	.short	0x0008


	//----- nvinfo : EIATTR_PARAM_CBANK
	.align		4
        /*0034*/ 	.byte	0x04, 0x0a
        /*0036*/ 	.short	(.L_27 - .L_26)
	.align		4
.L_26:
        /*0038*/ 	.word	index@(.nv.constant0._Z19initializeAnsKernelPd)
        /*003c*/ 	.short	0x0380
        /*003e*/ 	.short	0x0008


	//----- nvinfo : EIATTR_SW_WAR
	.align		4
.L_27:
        /*0040*/ 	.byte	0x04, 0x36
        /*0042*/ 	.short	(.L_29 - .L_28)
.L_28:
        /*0044*/ 	.word	0x00000008
.L_29:


//--------------------- .nv.info._Z18initializeDPKernelPdS_S_S_S_S_S_S_S_i --------------------------
	.section	.nv.info._Z18initializeDPKernelPdS_S_S_S_S_S_S_S_i,"",@"SHT_CUDA_INFO"
	.sectionflags	@""
	.align	4


	//----- nvinfo : EIATTR_CUDA_API_VERSION
	.align		4
        /*0000*/ 	.byte	0x04, 0x37
        /*0002*/ 	.short	(.L_31 - .L_30)
.L_30:
        /*0004*/ 	.word	0x00000082


	//----- nvinfo : EIATTR_KPARAM_INFO
	.align		4
.L_31:
        /*0008*/ 	.byte	0x04, 0x17
        /*000a*/ 	.short	(.L_33 - .L_32)
.L_32:
        /*000c*/ 	.word	0x00000000
        /*0010*/ 	.short	0x0009
        /*0012*/ 	.short	0x0048
        /*0014*/ 	.byte	0x00, 0xf0, 0x11, 0x00


	//----- nvinfo : EIATTR_KPARAM_INFO
	.align		4
.L_33:
        /*0018*/ 	.byte	0x04, 0x17
        /*001a*/ 	.short	(.L_35 - .L_34)
.L_34:
        /*001c*/ 	.word	0x00000000
        /*0020*/ 	.short	0x0008
        /*0022*/ 	.short	0x0040
        /*0024*/ 	.byte	0x00, 0xf5, 0x21, 0x00


	//----- nvinfo : EIATTR_KPARAM_INFO
	.align		4
.L_35:
        /*0028*/ 	.byte	0x04, 0x17
        /*002a*/ 	.short	(.L_37 - .L_36)
.L_36:
        /*002c*/ 	.word	0x00000000
        /*0030*/ 	.short	0x0007
        /*0032*/ 	.short	0x0038
        /*0034*/ 	.byte	0x00, 0xf5, 0x21, 0x00


	//----- nvinfo : EIATTR_KPARAM_INFO
	.align		4
.L_37:
        /*0038*/ 	.byte	0x04, 0x17
        /*003a*/ 	.short	(.L_39 - .L_38)
.L_38:
        /*003c*/ 	.word	0x00000000
        /*0040*/ 	.short	0x0006
        /*0042*/ 	.short	0x0030
        /*0044*/ 	.byte	0x00, 0xf5, 0x21, 0x00


	//----- nvinfo : EIATTR_KPARAM_INFO
	.align		4
.L_39:
        /*0048*/ 	.byte	0x04, 0x17
        /*004a*/ 	.short	(.L_41 - .L_40)
.L_40:
        /*004c*/ 	.word	0x00000000
        /*0050*/ 	.short	0x0005
        /*0052*/ 	.short	0x0028
        /*0054*/ 	.byte	0x00, 0xf5, 0x21, 0x00


	//----- nvinfo : EIATTR_KPARAM_INFO
	.align		4
.L_41:
        /*0058*/ 	.byte	0x04, 0x17
        /*005a*/ 	.short	(.L_43 - .L_42)
.L_42:
        /*005c*/ 	.word	0x00000000
        /*0060*/ 	.short	0x0004
        /*0062*/ 	.short	0x0020
        /*0064*/ 	.byte	0x00, 0xf5, 0x21, 0x00


	//----- nvinfo : EIATTR_KPARAM_INFO
	.align		4
.L_43:
        /*0068*/ 	.byte	0x04, 0x17
        /*006a*/ 	.short	(.L_45 - .L_44)
.L_44:
        /*006c*/ 	.word	0x00000000
        /*0070*/ 	.short	0x0003
        /*0072*/ 	.short	0x0018
        /*0074*/ 	.byte	0x00, 0xf5, 0x21, 0x00


	//----- nvinfo : EIATTR_KPARAM_INFO
	.align		4
.L_45:
        /*0078*/ 	.byte	0x04, 0x17
        /*007a*/ 	.short	(.L_47 - .L_46)
.L_46:
        /*007c*/ 	.word	0x00000000
        /*0080*/ 	.short	0x0002
        /*0082*/ 	.short	0x0010
        /*0084*/ 	.byte	0x00, 0xf5, 0x21, 0x00


	//----- nvinfo : EIATTR_KPARAM_INFO
	.align		4
.L_47:
        /*0088*/ 	.byte	0x04, 0x17
        /*008a*/ 	.short	(.L_49 - .L_48)
.L_48:
        /*008c*/ 	.word	0x00000000
        /*0090*/ 	.short	0x0001
        /*0092*/ 	.short	0x0008
        /*0094*/ 	.byte	0x00, 0xf5, 0x21, 0x00


	//----- nvinfo : EIATTR_KPARAM_INFO
	.align		4
.L_49:
        /*0098*/ 	.byte	0x04, 0x17
        /*009a*/ 	.short	(.L_51 - .L_50)
.L_50:
        /*009c*/ 	.word	0x00000000
        /*00a0*/ 	.short	0x0000
        /*00a2*/ 	.short	0x0000
        /*00a4*/ 	.byte	0x00, 0xf5, 0x21, 0x00


	//----- nvinfo : EIATTR_SPARSE_MMA_MASK
	.align		4
.L_51:
        /*00a8*/ 	.byte	0x03, 0x50
        /*00aa*/ 	.short	0x0000


	//----- nvinfo : EIATTR_MAXREG_COUNT
	.align		4
        /*00ac*/ 	.byte	0x03, 0x1b
        /*00ae*/ 	.short	0x00ff


	//----- nvinfo : EIATTR_MERCURY_ISA_VERSION
	.align		4
        /*00b0*/ 	.byte	0x03, 0x5f
        /*00b2*/ 	.short	0x0101


	//----- nvinfo : EIATTR_VRC_CTA_INIT_COUNT
	.align		4
        /*00b4*/ 	.byte	0x02, 0x4a
	.zero		1
	.zero		1


	//----- nvinfo : EIATTR_EXIT_INSTR_OFFSETS
	.align		4
        /*00b8*/ 	.byte	0x04, 0x1c
        /*00ba*/ 	.short	(.L_53 - .L_52)


	//   ....[0]....
.L_52:
        /*00bc*/ 	.word	0x00000070


	//   ....[1]....
        /*00c0*/ 	.word	0x00000840


	//   ....[2]....
        /*00c4*/ 	.word	0x00000a20


	//----- nvinfo : EIATTR_CRS_STACK_SIZE
	.align		4
.L_53:
        /*00c8*/ 	.byte	0x04, 0x1e
        /*00ca*/ 	.short	(.L_55 - .L_54)
.L_54:
        /*00cc*/ 	.word	0x00000000


	//----- nvinfo : EIATTR_CBANK_PARAM_SIZE
	.align		4
.L_55:
        /*00d0*/ 	.byte	0x03, 0x19
        /*00d2*/ 	.short	0x004c


	//----- nvinfo : EIATTR_PARAM_CBANK
	.align		4
        /*00d4*/ 	.byte	0x04, 0x0a
        /*00d6*/ 	.short	(.L_57 - .L_56)
	.align		4
.L_56:
        /*00d8*/ 	.word	index@(.nv.constant0._Z18initializeDPKernelPdS_S_S_S_S_S_S_S_i)
        /*00dc*/ 	.short	0x0380
        /*00de*/ 	.short	0x004c


	//----- nvinfo : EIATTR_SW_WAR
	.align		4
.L_57:
        /*00e0*/ 	.byte	0x04, 0x36
        /*00e2*/ 	.short	(.L_59 - .L_58)
.L_58:
        /*00e4*/ 	.word	0x00000008
.L_59:


//--------------------- .nv.info._Z20pairHMMForwardKernelPKdPKcS0_S0_PdS3_S3_S3_S3_S3_S3_S3_S3_iiS3_ --------------------------
	.section	.nv.info._Z20pairHMMForwardKernelPKdPKcS0_S0_PdS3_S3_S3_S3_S3_S3_S3_S3_iiS3_,"",@"SHT_CUDA_INFO"
	.sectionflags	@""
	.align	4


	//----- nvinfo : EIATTR_CUDA_API_VERSION
	.align		4
        /*0000*/ 	.byte	0x04, 0x37
        /*0002*/ 	.short	(.L_61 - .L_60)
.L_60:
        /*0004*/ 	.word	0x00000082


	//----- nvinfo : EIATTR_KPARAM_INFO
	.align		4
.L_61:
        /*0008*/ 	.byte	0x04, 0x17
        /*000a*/ 	.short	(.L_63 - .L_62)
.L_62:
        /*000c*/ 	.word	0x00000000
        /*0010*/ 	.short	0x000f
        /*0012*/ 	.short	0x0070
        /*0014*/ 	.byte	0x00, 0xf5, 0x21, 0x00


	//----- nvinfo : EIATTR_KPARAM_INFO
	.align		4
.L_63:
        /*0018*/ 	.byte	0x04, 0x17
        /*001a*/ 	.short	(.L_65 - .L_64)
.L_64:
        /*001c*/ 	.word	0x00000000
        /*0020*/ 	.short	0x000e
        /*0022*/ 	.short	0x006c
        /*0024*/ 	.byte	0x00, 0xf0, 0x11, 0x00


	//----- nvinfo : EIATTR_KPARAM_INFO
	.align		4
.L_65:
        /*0028*/ 	.byte	0x04, 0x17
        /*002a*/ 	.short	(.L_67 - .L_66)
.L_66:
        /*002c*/ 	.word	0x00000000
        /*0030*/ 	.short	0x000d
        /*0032*/ 	.short	0x0068
        /*0034*/ 	.byte	0x00, 0xf0, 0x11, 0x00


	//----- nvinfo : EIATTR_KPARAM_INFO
	.align		4
.L_67:
        /*0038*/ 	.byte	0x04, 0x17
        /*003a*/ 	.short	(.L_69 - .L_68)
.L_68:
        /*003c*/ 	.word	0x00000000
        /*0040*/ 	.short	0x000c
        /*0042*/ 	.short	0x0060
        /*0044*/ 	.byte	0x00, 0xf5, 0x21, 0x00


	//----- nvinfo : EIATTR_KPARAM_INFO
	.align		4
.L_69:
        /*0048*/ 	.byte	0x04, 0x17
        /*004a*/ 	.short	(.L_71 - .L_70)
.L_70:
        /*004c*/ 	.word	0x00000000
        /*0050*/ 	.short	0x000b
        /*0052*/ 	.short	0x0058
        /*0054*/ 	.byte	0x00, 0xf5, 0x21, 0x00


	//----- nvinfo : EIATTR_KPARAM_INFO
	.align		4
.L_71:
        /*0058*/ 	.byte	0x04, 0x17
        /*005a*/ 	.short	(.L_73 - .L_72)
.L_72:
        /*005c*/ 	.word	0x00000000
        /*0060*/ 	.short	0x000a
        /*0062*/ 	.short	0x0050
        /*0064*/ 	.byte	0x00, 0xf5, 0x21, 0x00


	//----- nvinfo : EIATTR_KPARAM_INFO
	.align		4
.L_73:
        /*0068*/ 	.byte	0x04, 0x17
        /*006a*/ 	.short	(.L_75 - .L_74)
.L_74:
        /*006c*/ 	.word	0x00000000
        /*0070*/ 	.short	0x0009
        /*0072*/ 	.short	0x0048
        /*0074*/ 	.byte	0x00, 0xf5, 0x21, 0x00


	//----- nvinfo : EIATTR_KPARAM_INFO
	.align		4
.L_75:
        /*0078*/ 	.byte	0x04, 0x17
        /*007a*/ 	.short	(.L_77 - .L_76)
.L_76:
        /*007c*/ 	.word	0x00000000
        /*0080*/ 	.short	0x0008
        /*0082*/ 	.short	0x0040
        /*0084*/ 	.byte	0x00, 0xf5, 0x21, 0x00


	//----- nvinfo : EIATTR_KPARAM_INFO
	.align		4
.L_77:
        /*0088*/ 	.byte	0x04, 0x17
        /*008a*/ 	.short	(.L_79 - .L_78)
.L_78:
        /*008c*/ 	.word	0x00000000
        /*0090*/ 	.short	0x0007
        /*0092*/ 	.short	0x0038
        /*0094*/ 	.byte	0x00, 0xf5, 0x21, 0x00


	//----- nvinfo : EIATTR_KPARAM_INFO
	.align		4
.L_79:
        /*0098*/ 	.byte	0x04, 0x17
        /*009a*/ 	.short	(.L_81 - .L_80)
.L_80:
        /*009c*/ 	.word	0x00000000
        /*00a0*/ 	.short	0x0006
        /*00a2*/ 	.short	0x0030
        /*00a4*/ 	.byte	0x00, 0xf5, 0x21, 0x00


	//----- nvinfo : EIATTR_KPARAM_INFO
	.align		4
.L_81:
        /*00a8*/ 	.byte	0x04, 0x17
        /*00aa*/ 	.short	(.L_83 - .L_82)
.L_82:
        /*00ac*/ 	.word	0x00000000
        /*00b0*/ 	.short	0x0005
        /*00b2*/ 	.short	0x0028
        /*00b4*/ 	.byte	0x00, 0xf5, 0x21, 0x00


	//----- nvinfo : EIATTR_KPARAM_INFO
	.align		4
.L_83:
        /*00b8*/ 	.byte	0x04, 0x17
        /*00ba*/ 	.short	(.L_85 - .L_84)
.L_84:
        /*00bc*/ 	.word	0x00000000
        /*00c0*/ 	.short	0x0004
        /*00c2*/ 	.short	0x0020
        /*00c4*/ 	.byte	0x00, 0xf5, 0x21, 0x00


	//----- nvinfo : EIATTR_KPARAM_INFO
	.align		4
.L_85:
        /*00c8*/ 	.byte	0x04, 0x17
        /*00ca*/ 	.short	(.L_87 - .L_86)
.L_86:
        /*00cc*/ 	.word	0x00000000
        /*00d0*/ 	.short	0x0003
        /*00d2*/ 	.short	0x0018
        /*00d4*/ 	.byte	0x00, 0xf5, 0x21, 0x00


	//----- nvinfo : EIATTR_KPARAM_INFO
	.align		4
.L_87:
        /*00d8*/ 	.byte	0x04, 0x17
        /*00da*/ 	.short	(.L_89 - .L_88)
.L_88:
        /*00dc*/ 	.word	0x00000000
        /*00e0*/ 	.short	0x0002
        /*00e2*/ 	.short	0x0010
        /*00e4*/ 	.byte	0x00, 0xf5, 0x21, 0x00


	//----- nvinfo : EIATTR_KPARAM_INFO
	.align		4
.L_89:
        /*00e8*/ 	.byte	0x04, 0x17
        /*00ea*/ 	.short	(.L_91 - .L_90)
.L_90:
        /*00ec*/ 	.word	0x00000000
        /*00f0*/ 	.short	0x0001
        /*00f2*/ 	.short	0x0008
        /*00f4*/ 	.byte	0x00, 0xf5, 0x21, 0x00


	//----- nvinfo : EIATTR_KPARAM_INFO
	.align		4
.L_91:
        /*00f8*/ 	.byte	0x04, 0x17
        /*00fa*/ 	.short	(.L_93 - .L_92)
.L_92:
        /*00fc*/ 	.word	0x00000000
        /*0100*/ 	.short	0x0000
        /*0102*/ 	.short	0x0000
        /*0104*/ 	.byte	0x00, 0xf5, 0x21, 0x00


	//----- nvinfo : EIATTR_SPARSE_MMA_MASK
	.align		4
.L_93:
        /*0108*/ 	.byte	0x03, 0x50
        /*010a*/ 	.short	0x0000


	//----- nvinfo : EIATTR_MAXREG_COUNT
	.align		4
        /*010c*/ 	.byte	0x03, 0x1b
        /*010e*/ 	.short	0x00ff


	//----- nvinfo : EIATTR_NUM_BARRIERS
	.align		4
        /*0110*/ 	.byte	0x02, 0x4c
        /*0112*/ 	.byte	0x01
	.zero		1


	//----- nvinfo : EIATTR_MERCURY_ISA_VERSION
	.align		4
        /*0114*/ 	.byte	0x03, 0x5f
        /*0116*/ 	.short	0x0101


	//----- nvinfo : EIATTR_VRC_CTA_INIT_COUNT
	.align		4
        /*0118*/ 	.byte	0x02, 0x4a
	.zero		1
	.zero		1


	//----- nvinfo : EIATTR_EXIT_INSTR_OFFSETS
	.align		4
        /*011c*/ 	.byte	0x04, 0x1c
        /*011e*/ 	.short	(.L_95 - .L_94)


	//   ....[0]....
.L_94:
        /*0120*/ 	.word	0x00000070


	//   ....[1]....
        /*0124*/ 	.word	0x0000a9e0


	//----- nvinfo : EIATTR_CRS_STACK_SIZE
	.align		4
.L_95:
        /*0128*/ 	.byte	0x04, 0x1e
        /*012a*/ 	.short	(.L_97 - .L_96)
.L_96:
        /*012c*/ 	.word	0x00000000


	//----- nvinfo : EIATTR_CBANK_PARAM_SIZE
	.align		4
.L_97:
        /*0130*/ 	.byte	0x03, 0x19
        /*0132*/ 	.short	0x0078


	//----- nvinfo : EIATTR_PARAM_CBANK
	.align		4
        /*0134*/ 	.byte	0x04, 0x0a
        /*0136*/ 	.short	(.L_99 - .L_98)
	.align		4
.L_98:
        /*0138*/ 	.word	index@(.nv.constant0._Z20pairHMMForwardKernelPKdPKcS0_S0_PdS3_S3_S3_S3_S3_S3_S3_S3_iiS3_)
        /*013c*/ 	.short	0x0380
        /*013e*/ 	.short	0x0078


	//----- nvinfo : EIATTR_SW_WAR
	.align		4
.L_99:
        /*0140*/ 	.byte	0x04, 0x36
        /*0142*/ 	.short	(.L_101 - .L_100)
.L_100:
        /*0144*/ 	.word	0x00000008
.L_101:


//--------------------- .nv.callgraph             --------------------------
	.section	.nv.callgraph,"",@"SHT_CUDA_CALLGRAPH"
	.align	4
	.sectionentsize	8
	.align		4
        /*0000*/ 	.word	0x00000000
	.align		4
        /*0004*/ 	.word	0xffffffff
	.align		4
        /*0008*/ 	.word	0x00000000
	.align		4
        /*000c*/ 	.word	0xfffffffe
	.align		4
        /*0010*/ 	.word	0x00000000
	.align		4
        /*0014*/ 	.word	0xfffffffd
	.align		4
        /*0018*/ 	.word	0x00000000
	.align		4
        /*001c*/ 	.word	0xfffffffc


//--------------------- .text._Z19initializeAnsKernelPd --------------------------
	.section	.text._Z19initializeAnsKernelPd,"ax",@progbits
	.align	128
        .global         _Z19initializeAnsKernelPd
        .type           _Z19initializeAnsKernelPd,@function
        .size           _Z19initializeAnsKernelPd,(.L_x_115 - _Z19initializeAnsKernelPd)
        .other          _Z19initializeAnsKernelPd,@"STO_CUDA_ENTRY STV_DEFAULT"
_Z19initializeAnsKernelPd:
.text._Z19initializeAnsKernelPd:
[----:B------:R-:W-:Y:S08]  /*0000*/  LDC R1, c[0x0][0x37c] ;  /* 0x0000df00ff017b82 */ /* 0x000ff00000000800 */
[----:B------:R-:W0:Y:S01]  /*0010*/  LDC.64 R2, c[0x0][0x380] ;  /* 0x0000e000ff027b82 */ /* 0x000e220000000a00 */
[----:B------:R-:W0:Y:S01]  /*0020*/  LDCU.64 UR4, c[0x0][0x358] ;  /* 0x00006b00ff0477ac */ /* 0x000e220008000a00 */
[----:B------:R-:W-:Y:S01]  /*0030*/  HFMA2 R4, -RZ, RZ, -0.0001220703125, 22976 ;  /* 0x8800759cff047431 */ /* 0x000fe200000001ff */
[----:B------:R-:W-:-:S05]  /*0040*/  MOV R5, 0xfe37e43c ;  /* 0xfe37e43c00057802 */ /* 0x000fca0000000f00 */
[----:B0-----:R-:W-:Y:S01]  /*0050*/  STG.E.64 desc[UR4][R2.64], R4 ;  /* 0x0000000402007986 */ /* 0x001fe2000c101b04 */
[----:B------:R-:W-:Y:S05]  /*0060*/  EXIT ;  /* 0x000000000000794d */ /* 0x000fea0003800000 */
.L_x_0:
[----:B------:R-:W-:-:S00]  /*0070*/  BRA `(.L_x_0) ;  /* 0xfffffffc00fc7947 */ /* 0x000fc0000383ffff */
[----:B------:R-:W-:-:S00]  /*0080*/  NOP ;  /* 0x0000000000007918 */ /* 0x000fc00000000000 */
[----:B------:R-:W-:-:S00]  /*0090*/  NOP ;  /* 0x0000000000007918 */ /* 0x000fc00000000000 */
[----:B------:R-:W-:-:S00]  /*00a0*/  NOP ;  /* 0x0000000000007918 */ /* 0x000fc00000000000 */
[----:B------:R-:W-:-:S00]  /*00b0*/  NOP ;  /* 0x0000000000007918 */ /* 0x000fc00000000000 */
[----:B------:R-:W-:-:S00]  /*00c0*/  NOP ;  /* 0x0000000000007918 */ /* 0x000fc00000000000 */
[----:B------:R-:W-:-:S00]  /*00d0*/  NOP ;  /* 0x0000000000007918 */ /* 0x000fc00000000000 */
[----:B------:R-:W-:-:S00]  /*00e0*/  NOP ;  /* 0x0000000000007918 */ /* 0x000fc00000000000 */
[----:B------:R-:W-:-:S00]  /*00f0*/  NOP ;  /* 0x0000000000007918 */ /* 0x000fc00000000000 */
.L_x_115:


//--------------------- .text._Z18initializeDPKernelPdS_S_S_S_S_S_S_S_i --------------------------
	.section	.text._Z18initializeDPKernelPdS_S_S_S_S_S_S_S_i,"ax",@progbits
	.align	128
        .global         _Z18initializeDPKernelPdS_S_S_S_S_S_S_S_i
        .type           _Z18initializeDPKernelPdS_S_S_S_S_S_S_S_i,@function
        .size           _Z18initializeDPKernelPdS_S_S_S_S_S_S_S_i,(.L_x_114 - _Z18initializeDPKernelPdS_S_S_S_S_S_S_S_i)
        .other          _Z18initializeDPKernelPdS_S_S_S_S_S_S_S_i,@"STO_CUDA_ENTRY STV_DEFAULT"
_Z18initializeDPKernelPdS_S_S_S_S_S_S_S_i:
.text._Z18initializeDPKernelPdS_S_S_S_S_S_S_S_i:
[----:B------:R-:W-:Y:S01]  /*0000*/  LDC R1, c[0x0][0x37c] ;  /* 0x0000df00ff017b82 */ /* 0x000fe20000000800 */
[----:B------:R-:W0:Y:S07]  /*0010*/  S2R R0, SR_TID.X ;  /* 0x0000000000007919 */ /* 0x000e2e0000002100 */
[----:B------:R-:W0:Y:S01]  /*0020*/  S2UR UR4, SR_CTAID.X ;  /* 0x00000000000479c3 */ /* 0x000e220000002500 */
[----:B------:R-:W1:Y:S07]  /*0030*/  LDCU UR6, c[0x0][0x3c8] ;  /* 0x00007900ff0677ac */ /* 0x000e6e0008000800 */
[----:B------:R-:W0:Y:S02]  /*0040*/  LDC R7, c[0x0][0x360] ;  /* 0x0000d800ff077b82 */ /* 0x000e240000000800 */
[----:B0-----:R-:W-:-:S05]  /*0050*/  IMAD R7, R7, UR4, R0 ;  /* 0x0000000407077c24 */ /* 0x001fca000f8e0200 */
[----:B-1----:R-:W-:-:S13]  /*0060*/  ISETP.GT.AND P0, PT, R7, UR6, PT ;  /* 0x0000000607007c0c */ /* 0x002fda000bf04270 */
[----:B------:R-:W-:Y:S05]  /*0070*/  @P0 EXIT ;  /* 0x000000000000094d */ /* 0x000fea0003800000 */
[----:B------:R-:W-:Y:S01]  /*0080*/  ISETP.NE.AND P0, PT, R7, RZ, PT ;  /* 0x000000ff0700720c */ /* 0x000fe20003f05270 */
[----:B------:R-:W0:-:S12]  /*0090*/  LDCU.64 UR4, c[0x0][0x358] ;  /* 0x00006b00ff0477ac */ /* 0x000e180008000a00 */
[----:B------:R-:W-:Y:S05]  /*00a0*/  @P0 BRA `(.L_x_1) ;  /* 0x0000000400e80947 */ /* 0x000fea0003800000 */
[----:B------:R-:W1:Y:S01]  /*00b0*/  I2F.F64 R6, UR6 ;  /* 0x0000000600067d12 */ /* 0x000e620008201c00 */
[----:B------:R-:W0:Y:S01]  /*00c0*/  LDC.64 R2, c[0x0][0x380] ;  /* 0x0000e000ff027b82 */ /* 0x000e220000000a00 */
[----:B------:R-:W-:Y:S01]  /*00d0*/  IMAD.MOV.U32 R14, RZ, RZ, -0x77ff8a64 ;  /* 0x8800759cff0e7424 */ /* 0x000fe200078e00ff */
[----:B------:R-:W-:-:S06]  /*00e0*/  MOV R15, 0xfe37e43c ;  /* 0xfe37e43c000f7802 */ /* 0x000fcc0000000f00 */
[----:B------:R-:W2:Y:S01]  /*00f0*/  LDC.64 R4, c[0x0][0x388] ;  /* 0x0000e200ff047b82 */ /* 0x000ea20000000a00 */
[----:B-1----:R-:W1:Y:S01]  /*0100*/  MUFU.RCP64H R9, R7 ;  /* 0x0000000700097308 */ /* 0x002e620000001800 */
[----:B------:R-:W-:-:S05]  /*0110*/  VIADD R8, R7, 0x300402 ;  /* 0x0030040207087836 */ /* 0x000fca0000000000 */
[----:B------:R-:W-:Y:S01]  /*0120*/  FSETP.GEU.AND P0, PT, |R8|, 5.8789094863358348022e-39, PT ;  /* 0x004004020800780b */ /* 0x000fe20003f0e200 */
[----:B0-----:R0:W-:Y:S01]  /*0130*/  STG.E.64 desc[UR4][R2.64], R14 ;  /* 0x0000000e02007986 */ /* 0x0011e2000c101b04 */
[----:B-1----:R-:W-:-:S03]  /*0140*/  DFMA R10, -R6, R8, 1 ;  /* 0x3ff00000060a742b */ /* 0x002fc60000000108 */
[----:B--2---:R0:W-:Y:S05]  /*0150*/  STG.E.64 desc[UR4][R4.64], R14 ;  /* 0x0000000e04007986 */ /* 0x0041ea000c101b04 */
[----:B------:R-:W-:-:S08]  /*0160*/  DFMA R10, R10, R10, R10 ;  /* 0x0000000a0a0a722b */ /* 0x000fd0000000000a */
[----:B------:R-:W-:-:S08]  /*0170*/  DFMA R10, R8, R10, R8 ;  /* 0x0000000a080a722b */ /* 0x000fd00000000008 */
[----:B------:R-:W-:-:S08]  /*0180*/  DFMA R12, -R6, R10, 1 ;  /* 0x3ff00000060c742b */ /* 0x000fd0000000010a */
[----:B------:R-:W-:Y:S01]  /*0190*/  DFMA R10, R10, R12, R10 ;  /* 0x0000000c0a0a722b */ /* 0x000fe2000000000a */
[----:B0-----:R-:W-:Y:S10]  /*01a0*/  @P0 BRA `(.L_x_2) ;  /* 0x0000000000100947 */ /* 0x001ff40003800000 */
[----:B------:R-:W-:-:S05]  /*01b0*/  LOP3.LUT R0, R7, 0x7fffffff, RZ, 0xc0, !PT ;  /* 0x7fffffff07007812 */ /* 0x000fca00078ec0ff */
[----:B------:R-:W-:Y:S01]  /*01c0*/  VIADD R9, R0, 0xfff00000 ;  /* 0xfff0000000097836 */ /* 0x000fe20000000000 */
[----:B------:R-:W-:-:S07]  /*01d0*/  MOV R0, 0x1f0 ;  /* 0x000001f000007802 */ /* 0x000fce0000000f00 */
[----:B------:R-:W-:Y:S05]  /*01e0*/  CALL.REL.NOINC `($__internal_0_$__cuda_sm20_dblrcp_rn_slowpath_v3) ;  /* 0x0000000800107944 */ /* 0x000fea0003c00000 */
.L_x_2:
[----:B------:R-:W-:Y:S01]  /*01f0*/  ISETP.GT.AND P0, PT, R11, 0xfffff, PT ;  /* 0x000fffff0b00780c */ /* 0x000fe20003f04270 */
[----:B------:R-:W-:Y:S01]  /*0200*/  IMAD.MOV.U32 R4, RZ, RZ, R10 ;  /* 0x000000ffff047224 */ /* 0x000fe200078e000a */
[----:B------:R-:W-:Y:S01]  /*0210*/  MOV R5, R11 ;  /* 0x0000000b00057202 */ /* 0x000fe20000000f00 */
[----:B------:R-:W-:Y:S01]  /*0220*/  IMAD.MOV.U32 R3, RZ, RZ, R11 ;  /* 0x000000ffff037224 */ /* 0x000fe200078e000b */
[----:B------:R-:W-:Y:S09]  /*0230*/  BSSY.RECONVERGENT B0, `(.L_x_3) ;  /* 0x0000050000007945 */ /* 0x000ff20003800200 */
[----:B------:R-:W-:-:S10]  /*0240*/  @!P0 DMUL R4, R4, 1.80143985094819840000e+16 ;  /* 0x4350000004048828 */ /* 0x000fd40000000000 */
[----:B------:R-:W-:Y:S01]  /*0250*/  @!P0 IMAD.MOV.U32 R3, RZ, RZ, R5 ;  /* 0x000000ffff038224 */ /* 0x000fe200078e0005 */
[----:B------:R-:W-:-:S04]  /*0260*/  @!P0 MOV R10, R4 ;  /* 0x00000004000a8202 */ /* 0x000fc80000000f00 */
[----:B------:R-:W-:-:S04]  /*0270*/  IADD3 R0, PT, PT, R3, -0x1, RZ ;  /* 0xffffffff03007810 */ /* 0x000fc80007ffe0ff */
[----:B------:R-:W-:Y:S01]  /*0280*/  ISETP.GT.U32.AND P1, PT, R0, 0x7feffffe, PT ;  /* 0x7feffffe0000780c */ /* 0x000fe20003f24070 */
[----:B------:R-:W-:Y:S02]  /*0290*/  IMAD.MOV.U32 R0, RZ, RZ, -0x3ff ;  /* 0xfffffc01ff007424 */ /* 0x000fe400078e00ff */
[----:B------:R-:W-:-:S10]  /*02a0*/  @!P0 IMAD.MOV.U32 R0, RZ, RZ, -0x435 ;  /* 0xfffffbcbff008424 */ /* 0x000fd400078e00ff */
[----:B------:R-:W-:Y:S05]  /*02b0*/  @P1 BRA `(.L_x_4) ;  /* 0x0000000400041947 */ /* 0x000fea0003800000 */
[----:B------:R-:W-:Y:S01]  /*02c0*/  LOP3.LUT R2, R3, 0xfffff, RZ, 0xc0, !PT ;  /* 0x000fffff03027812 */ /* 0x000fe200078ec0ff */
[----:B------:R-:W-:Y:S01]  /*02d0*/  IMAD.MOV.U32 R4, RZ, RZ, R10 ;  /* 0x000000ffff047224 */ /* 0x000fe200078e000a */
[----:B------:R-:W-:Y:S01]  /*02e0*/  MOV R15, 0x3ed0ee25 ;  /* 0x3ed0ee25000f7802 */ /* 0x000fe20000000f00 */
[----:B------:R-:W-:Y:S01]  /*02f0*/  IMAD.MOV.U32 R6, RZ, RZ, RZ ;  /* 0x000000ffff067224 */ /* 0x000fe200078e00ff */
[----:B------:R-:W-:Y:S01]  /*0300*/  LOP3.LUT R5, R2, 0x3ff00000, RZ, 0xfc, !PT ;  /* 0x3ff0000002057812 */ /* 0x000fe200078efcff */
[----:B------:R-:W-:Y:S01]  /*0310*/  IMAD.MOV.U32 R14, RZ, RZ, -0x748574fc ;  /* 0x8b7a8b04ff0e7424 */ /* 0x000fe200078e00ff */
[----:B------:R-:W-:Y:S01]  /*0320*/  UMOV UR8, 0x3ae80f1e ;  /* 0x3ae80f1e00087882 */ /* 0x000fe20000000000 */
[----:B------:R-:W-:Y:S01]  /*0330*/  UMOV UR9, 0x3eb1380b ;  /* 0x3eb1380b00097882 */ /* 0x000fe20000000000 */
[----:B------:R-:W-:Y:S01]  /*0340*/  ISETP.GE.U32.AND P0, PT, R5, 0x3ff6a09f, PT ;  /* 0x3ff6a09f0500780c */ /* 0x000fe20003f06070 */
[----:B------:R-:W-:Y:S01]  /*0350*/  IMAD.MOV.U32 R17, RZ, RZ, 0x43300000 ;  /* 0x43300000ff117424 */ /* 0x000fe200078e00ff */
[----:B------:R-:W-:Y:S01]  /*0360*/  LEA.HI R0, R3, R0, RZ, 0xc ;  /* 0x0000000003007211 */ /* 0x000fe200078f60ff */
[----:B------:R-:W-:Y:S01]  /*0370*/  UMOV UR10, 0x80000000 ;  /* 0x80000000000a7882 */ /* 0x000fe20000000000 */
[----:B------:R-:W-:-:S09]  /*0380*/  UMOV UR11, 0x43300000 ;  /* 0x43300000000b7882 */ /* 0x000fd20000000000 */
[----:B------:R-:W-:Y:S02]  /*0390*/  @P0 VIADD R7, R5, 0xfff00000 ;  /* 0xfff0000005070836 */ /* 0x000fe40000000000 */
[----:B------:R-:W-:-:S03]  /*03a0*/  @P0 VIADD R0, R0, 0x1 ;  /* 0x0000000100000836 */ /* 0x000fc60000000000 */
[----:B------:R-:W-:Y:S02]  /*03b0*/  @P0 MOV R5, R7 ;  /* 0x0000000700050202 */ /* 0x000fe40000000f00 */
[----:B------:R-:W-:-:S04]  /*03c0*/  LOP3.LUT R16, R0, 0x80000000, RZ, 0x3c, !PT ;  /* 0x8000000000107812 */ /* 0x000fc800078e3cff */
[C---:B------:R-:W-:Y:S02]  /*03d0*/  DADD R12, R4.reuse, 1 ;  /* 0x3ff00000040c7429 */ /* 0x040fe40000000000 */
[----:B------:R-:W-:-:S04]  /*03e0*/  DADD R4, R4, -1 ;  /* 0xbff0000004047429 */ /* 0x000fc80000000000 */
[----:B------:R-:W0:Y:S02]  /*03f0*/  MUFU.RCP64H R7, R13 ;  /* 0x0000000d00077308 */ /* 0x000e240000001800 */
[----:B0-----:R-:W-:-:S08]  /*0400*/  DFMA R8, -R12, R6, 1 ;  /* 0x3ff000000c08742b */ /* 0x001fd00000000106 */
[----:B------:R-:W-:-:S08]  /*0410*/  DFMA R8, R8, R8, R8 ;  /* 0x000000080808722b */ /* 0x000fd00000000008 */
[----:B------:R-:W-:-:S08]  /*0420*/  DFMA R6, R6, R8, R6 ;  /* 0x000000080606722b */ /* 0x000fd00000000006 */
[----:B------:R-:W-:-:S08]  /*0430*/  DMUL R8, R4, R6 ;  /* 0x0000000604087228 */ /* 0x000fd00000000000 */
[----:B------:R-:W-:-:S08]  /*0440*/  DFMA R8, R4, R6, R8 ;  /* 0x000000060408722b */ /* 0x000fd00000000008 */
[----:B------:R-:W-:Y:S02]  /*0450*/  DMUL R10, R8, R8 ;  /* 0x00000008080a7228 */ /* 0x000fe40000000000 */
[----:B------:R-:W-:-:S06]  /*0460*/  DADD R2, R4, -R8 ;  /* 0x0000000004027229 */ /* 0x000fcc0000000808 */
[----:B------:R-:W-:Y:S01]  /*0470*/  DFMA R12, R10, UR8, R14 ;  /* 0x000000080a0c7c2b */ /* 0x000fe2000800000e */
[----:B------:R-:W-:Y:S01]  /*0480*/  UMOV UR8, 0x9f02676f ;  /* 0x9f02676f00087882 */ /* 0x000fe20000000000 */
[----:B------:R-:W-:Y:S01]  /*0490*/  UMOV UR9, 0x3ef3b266 ;  /* 0x3ef3b26600097882 */ /* 0x000fe20000000000 */
[----:B------:R-:W-:Y:S02]  /*04a0*/  DADD R14, R2, R2 ;  /* 0x00000000020e7229 */ /* 0x000fe40000000002 */
[----:B------:R-:W-:Y:S01]  /*04b0*/  DADD R2, R16, -UR10 ;  /* 0x8000000a10027e29 */ /* 0x000fe20008000000 */
[----:B------:R-:W-:Y:S01]  /*04c0*/  UMOV UR10, 0xfefa39ef ;  /* 0xfefa39ef000a7882 */ /* 0x000fe20000000000 */
[----:B------:R-:W-:Y:S01]  /*04d0*/  UMOV UR11, 0x3fe62e42 ;  /* 0x3fe62e42000b7882 */ /* 0x000fe20000000000 */
[----:B------:R-:W-:Y:S01]  /*04e0*/  DFMA R12, R10, R12, UR8 ;  /* 0x000000080a0c7e2b */ /* 0x000fe2000800000c */
[----:B------:R-:W-:Y:S01]  /*04f0*/  UMOV UR8, 0xa9ab0956 ;  /* 0xa9ab095600087882 */ /* 0x000fe20000000000 */
[----:B------:R-:W-:Y:S01]  /*0500*/  UMOV UR9, 0x3f1745cb ;  /* 0x3f1745cb00097882 */ /* 0x000fe20000000000 */
[----:B------:R-:W-:-:S02]  /*0510*/  DFMA R14, R4, -R8, R14 ;  /* 0x80000008040e722b */ /* 0x000fc4000000000e */
[----:B------:R-:W-:-:S03]  /*0520*/  DFMA R4, R2, UR10, R8 ;  /* 0x0000000a02047c2b */ /* 0x000fc60008000008 */
[----:B------:R-:W-:Y:S01]  /*0530*/  DFMA R12, R10, R12, UR8 ;  /* 0x000000080a0c7e2b */ /* 0x000fe2000800000c */
[----:B------:R-:W-:Y:S01]  /*0540*/  UMOV UR8, 0x2d1b5154 ;  /* 0x2d1b515400087882 */ /* 0x000fe20000000000 */
[----:B------:R-:W-:Y:S01]  /*0550*/  UMOV UR9, 0x3f3c71c7 ;  /* 0x3f3c71c700097882 */ /* 0x000fe20000000000 */
[----:B------:R-:W-:-:S05]  /*0560*/  DMUL R14, R6, R14 ;  /* 0x0000000e060e7228 */ /* 0x000fca0000000000 */
[----:B------:R-:W-:Y:S01]  /*0570*/  DFMA R12, R10, R12, UR8 ;  /* 0x000000080a0c7e2b */ /* 0x000fe2000800000c */
[----:B------:R-:W-:Y:S01]  /*0580*/  UMOV UR8, 0x923be72d ;  /* 0x923be72d00087882 */ /* 0x000fe20000000000 */
[----:B------:R-:W-:-:S06]  /*0590*/  UMOV UR9, 0x3f624924 ;  /* 0x3f62492400097882 */ /* 0x000fcc0000000000 */
        /* <DEDUP_REMOVED lines=8> */
[----:B------:R-:W-:Y:S02]  /*0620*/  UMOV UR9, 0x3fe62e42 ;  /* 0x3fe62e4200097882 */ /* 0x000fe40000000000 */
[----:B------:R-:W-:Y:S01]  /*0630*/  DFMA R16, R2, -UR8, R4 ;  /* 0x8000000802107c2b */ /* 0x000fe20008000004 */
[----:B------:R-:W-:Y:S01]  /*0640*/  UMOV UR8, 0x3b39803f ;  /* 0x3b39803f00087882 */ /* 0x000fe20000000000 */
[----:B------:R-:W-:Y:S02]  /*0650*/  UMOV UR9, 0x3c7abc9e ;  /* 0x3c7abc9e00097882 */ /* 0x000fe40000000000 */
[----:B------:R-:W-:-:S04]  /*0660*/  DMUL R12, R10, R12 ;  /* 0x0000000c0a0c7228 */ /* 0x000fc80000000000 */
[----:B------:R-:W-:-:S04]  /*0670*/  DADD R16, -R8, R16 ;  /* 0x0000000008107229 */ /* 0x000fc80000000110 */
[----:B------:R-:W-:-:S08]  /*0680*/  DFMA R12, R8, R12, R14 ;  /* 0x0000000c080c722b */ /* 0x000fd0000000000e */
[----:B------:R-:W-:-:S08]  /*0690*/  DADD R12, R12, -R16 ;  /* 0x000000000c0c7229 */ /* 0x000fd00000000810 */
[----:B------:R-:W-:-:S08]  /*06a0*/  DFMA R12, R2, UR8, R12 ;  /* 0x00000008020c7c2b */ /* 0x000fd0000800000c */
[----:B------:R-:W-:Y:S01]  /*06b0*/  DADD R4, R4, R12 ;  /* 0x0000000004047229 */ /* 0x000fe2000000000c */
[----:B------:R-:W-:Y:S10]  /*06c0*/  BRA `(.L_x_5) ;  /* 0x0000000000187947 */ /* 0x000ff40003800000 */
.L_x_4:
[----:B------:R-:W-:Y:S01]  /*06d0*/  MOV R2, 0x0 ;  /* 0x0000000000027802 */ /* 0x000fe20000000f00 */
[----:B------:R-:W-:Y:S01]  /*06e0*/  IMAD.MOV.U32 R3, RZ, RZ, 0x7ff00000 ;  /* 0x7ff00000ff037424 */ /* 0x000fe200078e00ff */
[----:B------:R-:W-:-:S05]  /*06f0*/  LOP3.LUT P0, RZ, R5, 0x7fffffff, RZ, 0xc0, !PT ;  /* 0x7fffffff05ff7812 */ /* 0x000fca000780c0ff */
[----:B------:R-:W-:-:S10]  /*0700*/  DFMA R2, R4, R2, +INF ;  /* 0x7ff000000402742b */ /* 0x000fd40000000002 */
[----:B------:R-:W-:Y:S02]  /*0710*/  FSEL R4, R2, RZ, P0 ;  /* 0x000000ff02047208 */ /* 0x000fe40000000000 */
[----:B------:R-:W-:-:S07]  /*0720*/  FSEL R5, R3, -QNAN , P0 ;  /* 0xfff0000003057808 */ /* 0x000fce0000000000 */
.L_x_5:
[----:B------:R-:W-:Y:S05]  /*0730*/  BSYNC.RECONVERGENT B0 ;  /* 0x0000000000007941 */ /* 0x000fea0003800200 */
.L_x_3:
[----:B------:R-:W0:Y:S01]  /*0740*/  LDC.64 R2, c[0x0][0x390] ;  /* 0x0000e400ff027b82 */ /* 0x000e220000000a00 */
[----:B------:R-:W-:Y:S02]  /*0750*/  HFMA2 R18, -RZ, RZ, -0.0001220703125, 22976 ;  /* 0x8800759cff127431 */ /* 0x000fe400000001ff */
[----:B------:R-:W-:-:S05]  /*0760*/  IMAD.MOV.U32 R19, RZ, RZ, -0x1c81bc4 ;  /* 0xfe37e43cff137424 */ /* 0x000fca00078e00ff */
[----:B------:R-:W1:Y:S08]  /*0770*/  LDC.64 R6, c[0x0][0x398] ;  /* 0x0000e600ff067b82 */ /* 0x000e700000000a00 */
[----:B------:R-:W2:Y:S08]  /*0780*/  LDC.64 R8, c[0x0][0x3a0] ;  /* 0x0000e800ff087b82 */ /* 0x000eb00000000a00 */
[----:B------:R-:W3:Y:S01]  /*0790*/  LDC.64 R10, c[0x0][0x3a8] ;  /* 0x0000ea00ff0a7b82 */ /* 0x000ee20000000a00 */
[----:B0-----:R-:W-:Y:S07]  /*07a0*/  STG.E.64 desc[UR4][R2.64], R4 ;  /* 0x0000000402007986 */ /* 0x001fee000c101b04 */
[----:B------:R-:W0:Y:S01]  /*07b0*/  LDC.64 R12, c[0x0][0x3b0] ;  /* 0x0000ec00ff0c7b82 */ /* 0x000e220000000a00 */
[----:B-1----:R-:W-:Y:S07]  /*07c0*/  STG.E.64 desc[UR4][R6.64], R18 ;  /* 0x0000001206007986 */ /* 0x002fee000c101b04 */
[----:B------:R-:W1:Y:S01]  /*07d0*/  LDC.64 R14, c[0x0][0x3b8] ;  /* 0x0000ee00ff0e7b82 */ /* 0x000e620000000a00 */
[----:B--2---:R-:W-:Y:S07]  /*07e0*/  STG.E.64 desc[UR4][R8.64], R18 ;  /* 0x0000001208007986 */ /* 0x004fee000c101b04 */
[----:B------:R-:W2:Y:S01]  /*07f0*/  LDC.64 R16, c[0x0][0x3c0] ;  /* 0x0000f000ff107b82 */ /* 0x000ea20000000a00 */
[----:B---3--:R-:W-:Y:S04]  /*0800*/  STG.E.64 desc[UR4][R10.64], R4 ;  /* 0x000000040a007986 */ /* 0x008fe8000c101b04 */
[----:B0-----:R-:W-:Y:S04]  /*0810*/  STG.E.64 desc[UR4][R12.64], R18 ;  /* 0x000000120c007986 */ /* 0x001fe8000c101b04 */
[----:B-1----:R-:W-:Y:S04]  /*0820*/  STG.E.64 desc[UR4][R14.64], R18 ;  /* 0x000000120e007986 */ /* 0x002fe8000c101b04 */
[----:B--2---:R-:W-:Y:S01]  /*0830*/  STG.E.64 desc[UR4][R16.64], R4 ;  /* 0x0000000410007986 */ /* 0x004fe2000c101b04 */
[----:B------:R-:W-:Y:S05]  /*0840*/  EXIT ;  /* 0x000000000000794d */ /* 0x000fea0003800000 */
.L_x_1:
[----:B------:R-:W1:Y:S01]  /*0850*/  LDC.64 R16, c[0x0][0x380] ;  /* 0x0000e000ff107b82 */ /* 0x000e620000000a00 */
[----:B------:R-:W-:Y:S01]  /*0860*/  MOV R2, 0x8800759c ;  /* 0x8800759c00027802 */ /* 0x000fe20000000f00 */
[----:B------:R-:W-:-:S06]  /*0870*/  IMAD.MOV.U32 R3, RZ, RZ, -0x1c81bc4 ;  /* 0xfe37e43cff037424 */ /* 0x000fcc00078e00ff */
[----:B------:R-:W2:Y:S08]  /*0880*/  LDC.64 R18, c[0x0][0x388] ;  /* 0x0000e200ff127b82 */ /* 0x000eb00000000a00 */
[----:B------:R-:W3:Y:S08]  /*0890*/  LDC.64 R20, c[0x0][0x390] ;  /* 0x0000e400ff147b82 */ /* 0x000ef00000000a00 */
[----:B------:R-:W4:Y:S01]  /*08a0*/  LDC.64 R22, c[0x0][0x398] ;  /* 0x0000e600ff167b82 */ /* 0x000f220000000a00 */
[----:B-1----:R-:W-:-:S05]  /*08b0*/  IMAD.WIDE R16, R7, 0x8, R16 ;  /* 0x0000000807107825 */ /* 0x002fca00078e0210 */
[----:B0-----:R-:W-:Y:S02]  /*08c0*/  STG.E.64 desc[UR4][R16.64], R2 ;  /* 0x0000000210007986 */ /* 0x001fe4000c101b04 */
[----:B------:R-:W0:Y:S01]  /*08d0*/  LDC.64 R14, c[0x0][0x3a0] ;  /* 0x0000e800ff0e7b82 */ /* 0x000e220000000a00 */
[----:B--2---:R-:W-:-:S05]  /*08e0*/  IMAD.WIDE R18, R7, 0x8, R18 ;  /* 0x0000000807127825 */ /* 0x004fca00078e0212 */
[----:B------:R-:W-:Y:S02]  /*08f0*/  STG.E.64 desc[UR4][R18.64], R2 ;  /* 0x0000000212007986 */ /* 0x000fe4000c101b04 */
[----:B------:R-:W1:Y:S01]  /*0900*/  LDC.64 R12, c[0x0][0x3a8] ;  /* 0x0000ea00ff0c7b82 */ /* 0x000e620000000a00 */
[----:B---3--:R-:W-:-:S05]  /*0910*/  IMAD.WIDE R20, R7, 0x8, R20 ;  /* 0x0000000807147825 */ /* 0x008fca00078e0214 */
[----:B------:R-:W-:Y:S02]  /*0920*/  STG.E.64 desc[UR4][R20.64], R2 ;  /* 0x0000000214007986 */ /* 0x000fe4000c101b04 */
[----:B------:R-:W2:Y:S01]  /*0930*/  LDC.64 R10, c[0x0][0x3b0] ;  /* 0x0000ec00ff0a7b82 */ /* 0x000ea20000000a00 */
[----:B----4-:R-:W-:-:S05]  /*0940*/  IMAD.WIDE R22, R7, 0x8, R22 ;  /* 0x0000000807167825 */ /* 0x010fca00078e0216 */
[----:B------:R-:W-:Y:S02]  /*0950*/  STG.E.64 desc[UR4][R22.64], R2 ;  /* 0x0000000216007986 */ /* 0x000fe4000c101b04 */
[----:B------:R-:W3:Y:S01]  /*0960*/  LDC.64 R8, c[0x0][0x3b8] ;  /* 0x0000ee00ff087b82 */ /* 0x000ee20000000a00 */
[----:B0-----:R-:W-:-:S05]  /*0970*/  IMAD.WIDE R14, R7, 0x8, R14 ;  /* 0x00000008070e7825 */ /* 0x001fca00078e020e */
[----:B------:R-:W-:Y:S02]  /*0980*/  STG.E.64 desc[UR4][R14.64], R2 ;  /* 0x000000020e007986 */ /* 0x000fe4000c101b04 */
[----:B------:R-:W0:Y:S01]  /*0990*/  LDC.64 R4, c[0x0][0x3c0] ;  /* 0x0000f000ff047b82 */ /* 0x000e220000000a00 */
[----:B-1----:R-:W-:-:S05]  /*09a0*/  IMAD.WIDE R12, R7, 0x8, R12 ;  /* 0x00000008070c7825 */ /* 0x002fca00078e020c */
[----:B------:R-:W-:Y:S01]  /*09b0*/  STG.E.64 desc[UR4][R12.64], R2 ;  /* 0x000000020c007986 */ /* 0x000fe2000c101b04 */
[----:B--2---:R-:W-:-:S05]  /*09c0*/  IMAD.WIDE R10, R7, 0x8, R10 ;  /* 0x00000008070a7825 */ /* 0x004fca00078e020a */
[----:B------:R-:W-:Y:S01]  /*09d0*/  STG.E.64 desc[UR4][R10.64], R2 ;  /* 0x000000020a007986 */ /* 0x000fe2000c101b04 */
[----:B---3--:R-:W-:-:S05]  /*09e0*/  IMAD.WIDE R8, R7, 0x8, R8 ;  /* 0x0000000807087825 */ /* 0x008fca00078e0208 */
[----:B------:R-:W-:Y:S01]  /*09f0*/  STG.E.64 desc[UR4][R8.64], R2 ;  /* 0x0000000208007986 */ /* 0x000fe2000c101b04 */
[----:B0-----:R-:W-:-:S05]  /*0a00*/  IMAD.WIDE R4, R7, 0x8, R4 ;  /* 0x0000000807047825 */ /* 0x001fca00078e0204 */
[----:B------:R-:W-:Y:S01]  /*0a10*/  STG.E.64 desc[UR4][R4.64], R2 ;  /* 0x0000000204007986 */ /* 0x000fe2000c101b04 */
[----:B------:R-:W-:Y:S05]  /*0a20*/  EXIT ;  /* 0x000000000000794d */ /* 0x000fea0003800000 */
        .weak           $__internal_0_$__cuda_sm20_dblrcp_rn_slowpath_v3
        .type           $__internal_0_$__cuda_sm20_dblrcp_rn_slowpath_v3,@function
        .size           $__internal_0_$__cuda_sm20_dblrcp_rn_slowpath_v3,(.L_x_114 - $__internal_0_$__cuda_sm20_dblrcp_rn_slowpath_v3)
$__internal_0_$__cuda_sm20_dblrcp_rn_slowpath_v3:
[----:B------:R-:W-:Y:S01]  /*0a30*/  MOV R2, R6 ;  /* 0x0000000600027202 */ /* 0x000fe20000000f00 */
[----:B------:R-:W-:-:S06]  /*0a40*/  IMAD.MOV.U32 R3, RZ, RZ, R7 ;  /* 0x000000ffff037224 */ /* 0x000fcc00078e0007 */
[----:B------:R-:W-:-:S14]  /*0a50*/  DSETP.GTU.AND P0, PT, |R2|, +INF , PT ;  /* 0x7ff000000200742a */ /* 0x000fdc0003f0c200 */
[----:B------:R-:W-:Y:S05]  /*0a60*/  @P0 BRA `(.L_x_6) ;  /* 0x0000000000800947 */ /* 0x000fea0003800000 */
[----:B------:R-:W-:-:S04]  /*0a70*/  LOP3.LUT R6, R7, 0x7fffffff, RZ, 0xc0, !PT ;  /* 0x7fffffff07067812 */ /* 0x000fc800078ec0ff */
[----:B------:R-:W-:-:S04]  /*0a80*/  IADD3 R4, PT, PT, R6, -0x1, RZ ;  /* 0xffffffff06047810 */ /* 0x000fc80007ffe0ff */
[----:B------:R-:W-:-:S13]  /*0a90*/  ISETP.GE.U32.AND P0, PT, R4, 0x7fefffff, PT ;  /* 0x7fefffff0400780c */ /* 0x000fda0003f06070 */
[----:B------:R-:W-:Y:S01]  /*0aa0*/  @P0 LOP3.LUT R5, R3, 0x7ff00000, RZ, 0x3c, !PT ;  /* 0x7ff0000003050812 */ /* 0x000fe200078e3cff */
[----:B------:R-:W-:Y:S01]  /*0ab0*/  @P0 IMAD.MOV.U32 R4, RZ, RZ, RZ ;  /* 0x000000ffff040224 */ /* 0x000fe200078e00ff */
[----:B------:R-:W-:Y:S06]  /*0ac0*/  @P0 BRA `(.L_x_7) ;  /* 0x0000000000700947 */ /* 0x000fec0003800000 */
[----:B------:R-:W-:-:S13]  /*0ad0*/  ISETP.GE.U32.AND P0, PT, R6, 0x1000001, PT ;  /* 0x010000010600780c */ /* 0x000fda0003f06070 */
[----:B------:R-:W-:Y:S05]  /*0ae0*/  @!P0 BRA `(.L_x_8) ;  /* 0x0000000000388947 */ /* 0x000fea0003800000 */
[----:B------:R-:W-:Y:S01]  /*0af0*/  IADD3 R5, PT, PT, R3, -0x3fe00000, RZ ;  /* 0xc020000003057810 */ /* 0x000fe20007ffe0ff */
[----:B------:R-:W-:Y:S01]  /*0b00*/  IMAD.MOV.U32 R4, RZ, RZ, R2 ;  /* 0x000000ffff047224 */ /* 0x000fe200078e0002 */
[----:B------:R-:W-:Y:S02]  /*0b10*/  MOV R6, R9 ;  /* 0x0000000900067202 */ /* 0x000fe40000000f00 */
[----:B------:R-:W0:Y:S04]  /*0b20*/  MUFU.RCP64H R7, R5 ;  /* 0x0000000500077308 */ /* 0x000e280000001800 */
[----:B0-----:R-:W-:-:S08]  /*0b30*/  DFMA R8, -R4, R6, 1 ;  /* 0x3ff000000408742b */ /* 0x001fd00000000106 */
[----:B------:R-:W-:-:S08]  /*0b40*/  DFMA R8, R8, R8, R8 ;  /* 0x000000080808722b */ /* 0x000fd00000000008 */
[----:B------:R-:W-:-:S08]  /*0b50*/  DFMA R8, R6, R8, R6 ;  /* 0x000000080608722b */ /* 0x000fd00000000006 */
[----:B------:R-:W-:-:S08]  /*0b60*/  DFMA R6, -R4, R8, 1 ;  /* 0x3ff000000406742b */ /* 0x000fd00000000108 */
[----:B------:R-:W-:-:S08]  /*0b70*/  DFMA R6, R8, R6, R8 ;  /* 0x000000060806722b */ /* 0x000fd00000000008 */
[----:B------:R-:W-:-:S08]  /*0b80*/  DMUL R6, R6, 2.2250738585072013831e-308 ;  /* 0x0010000006067828 */ /* 0x000fd00000000000 */
[----:B------:R-:W-:-:S08]  /*0b90*/  DFMA R2, -R2, R6, 1 ;  /* 0x3ff000000202742b */ /* 0x000fd00000000106 */
[----:B------:R-:W-:-:S08]  /*0ba0*/  DFMA R2, R2, R2, R2 ;  /* 0x000000020202722b */ /* 0x000fd00000000002 */
[----:B------:R-:W-:Y:S01]  /*0bb0*/  DFMA R4, R6, R2, R6 ;  /* 0x000000020604722b */ /* 0x000fe20000000006 */
[----:B------:R-:W-:Y:S10]  /*0bc0*/  BRA `(.L_x_7) ;  /* 0x0000000000307947 */ /* 0x000ff40003800000 */
.L_x_8:
[----:B------:R-:W-:Y:S01]  /*0bd0*/  DMUL R2, R2, 8.11296384146066816958e+31 ;  /* 0x4690000002027828 */ /* 0x000fe20000000000 */
[----:B------:R-:W-:-:S05]  /*0be0*/  IMAD.MOV.U32 R4, RZ, RZ, R9 ;  /* 0x000000ffff047224 */ /* 0x000fca00078e0009 */
[----:B------:R-:W0:Y:S02]  /*0bf0*/  MUFU.RCP64H R5, R3 ;  /* 0x0000000300057308 */ /* 0x000e240000001800 */
[----:B0-----:R-:W-:-:S08]  /*0c00*/  DFMA R6, -R2, R4, 1 ;  /* 0x3ff000000206742b */ /* 0x001fd00000000104 */
[----:B------:R-:W-:-:S08]  /*0c10*/  DFMA R6, R6, R6, R6 ;  /* 0x000000060606722b */ /* 0x000fd00000000006 */
[----:B------:R-:W-:-:S08]  /*0c20*/  DFMA R6, R4, R6, R4 ;  /* 0x000000060406722b */ /* 0x000fd00000000004 */
[----:B------:R-:W-:-:S08]  /*0c30*/  DFMA R4, -R2, R6, 1 ;  /* 0x3ff000000204742b */ /* 0x000fd00000000106 */
[----:B------:R-:W-:-:S08]  /*0c40*/  DFMA R4, R6, R4, R6 ;  /* 0x000000040604722b */ /* 0x000fd00000000006 */
[----:B------:R-:W-:Y:S01]  /*0c50*/  DMUL R4, R4, 8.11296384146066816958e+31 ;  /* 0x4690000004047828 */ /* 0x000fe20000000000 */
[----:B------:R-:W-:Y:S10]  /*0c60*/  BRA `(.L_x_7) ;  /* 0x0000000000087947 */ /* 0x000ff40003800000 */
.L_x_6:
[----:B------:R-:W-:Y:S02]  /*0c70*/  LOP3.LUT R5, R3, 0x80000, RZ, 0xfc, !PT ;  /* 0x0008000003057812 */ /* 0x000fe400078efcff */
[----:B------:R-:W-:-:S07]  /*0c80*/  MOV R4, R2 ;  /* 0x0000000200047202 */ /* 0x000fce0000000f00 */
.L_x_7:
[----:B------:R-:W-:Y:S01]  /*0c90*/  IMAD.MOV.U32 R2, RZ, RZ, R0 ;  /* 0x000000ffff027224 */ /* 0x000fe200078e0000 */
[----:B------:R-:W-:Y:S01]  /*0ca0*/  MOV R3, 0x0 ;  /* 0x0000000000037802 */ /* 0x000fe20000000f00 */
[----:B------:R-:W-:Y:S01]  /*0cb0*/  IMAD.MOV.U32 R10, RZ, RZ, R4 ;  /* 0x000000ffff0a7224 */ /* 0x000fe200078e0004 */
[----:B------:R-:W-:Y:S02]  /*0cc0*/  MOV R11, R5 ;  /* 0x00000005000b7202 */ /* 0x000fe40000000f00 */
[----:B------:R-:W-:Y:S05]  /*0cd0*/  RET.REL.NODEC R2 `(_Z18initializeDPKernelPdS_S_S_S_S_S_S_S_i) ;  /* 0xfffffff002c87950 */ /* 0x000fea0003c3ffff */
.L_x_9:
        /* <DEDUP_REMOVED lines=10> */
.L_x_114:


//--------------------- .text._Z20pairHMMForwardKernelPKdPKcS0_S0_PdS3_S3_S3_S3_S3_S3_S3_S3_iiS3_ --------------------------
	.section	.text._Z20pairHMMForwardKernelPKdPKcS0_S0_PdS3_S3_S3_S3_S3_S3_S3_S3_iiS3_,"ax",@progbits
	.align	128
        .global         _Z20pairHMMForwardKernelPKdPKcS0_S0_PdS3_S3_S3_S3_S3_S3_S3_S3_iiS3_
        .type           _Z20pairHMMForwardKernelPKdPKcS0_S0_PdS3_S3_S3_S3_S3_S3_S3_S3_iiS3_,@function
        .size           _Z20pairHMMForwardKernelPKdPKcS0_S0_PdS3_S3_S3_S3_S3_S3_S3_S3_iiS3_,(.L_x_117 - _Z20pairHMMForwardKernelPKdPKcS0_S0_PdS3_S3_S3_S3_S3_S3_S3_S3_iiS3_)
        .other          _Z20pairHMMForwardKernelPKdPKcS0_S0_PdS3_S3_S3_S3_S3_S3_S3_S3_iiS3_,@"STO_CUDA_ENTRY STV_DEFAULT"
_Z20pairHMMForwardKernelPKdPKcS0_S0_PdS3_S3_S3_S3_S3_S3_S3_S3_iiS3_:
.text._Z20pairHMMForwardKernelPKdPKcS0_S0_PdS3_S3_S3_S3_S3_S3_S3_S3_iiS3_:
        /* <DEDUP_REMOVED lines=8> */
[----:B------:R-:W0:Y:S01]  /*0080*/  LDCU UR6, c[0x0][0x370] ;  /* 0x00006e00ff0677ac */ /* 0x000e220008000800 */
[----:B------:R-:W1:Y:S01]  /*0090*/  LDCU.64 UR4, c[0x0][0x358] ;  /* 0x00006b00ff0477ac */ /* 0x000e620008000a00 */
[----:B0-----:R-:W-:-:S07]  /*00a0*/  IMAD R3, R3, UR6, RZ ;  /* 0x0000000603037c24 */ /* 0x001fce000f8e02ff */
.L_x_112:
[----:B0-----:R-:W0:Y:S01]  /*00b0*/  LDCU.64 UR8, c[0x0][0x3e8] ;  /* 0x00007d00ff0877ac */ /* 0x001e220008000a00 */
[----:B------:R-:W-:Y:S01]  /*00c0*/  BSSY.RECONVERGENT B0, `(.L_x_10) ;  /* 0x0000a8d000007945 */ /* 0x000fe20003800200 */
[----:B0-----:R-:W-:-:S04]  /*00d0*/  IADD3 R5, PT, PT, -R0, UR9, RZ ;  /* 0x0000000900057c10 */ /* 0x001fc8000fffe1ff */
[CC--:B------:R-:W-:Y:S02]  /*00e0*/  VIMNMX R2, PT, PT, R5.reuse, R0.reuse, PT ;  /* 0x0000000005027248 */ /* 0x0c0fe40003fe0100 */
[----:B------:R-:W-:Y:S02]  /*00f0*/  VIMNMX R4, PT, PT, R5, R0, !PT ;  /* 0x0000000005047248 */ /* 0x000fe40007fe0100 */
[----:B------:R-:W-:-:S04]  /*0100*/  ISETP.GE.AND P0, PT, R2, 0x1, PT ;  /* 0x000000010200780c */ /* 0x000fc80003f06270 */
[----:B------:R-:W-:-:S13]  /*0110*/  ISETP.GT.OR P0, PT, R4, UR8, !P0 ;  /* 0x0000000804007c0c */ /* 0x000fda000c704670 */
[----:B--2---:R-:W-:Y:S05]  /*0120*/  @P0 BRA `(.L_x_11) ;  /* 0x000000a800180947 */ /* 0x004fea0003800000 */
[----:B------:R-:W0:Y:S01]  /*0130*/  LDCU.64 UR8, c[0x0][0x388] ;  /* 0x00007100ff0877ac */ /* 0x000e220008000a00 */
[----:B------:R-:W-:-:S05]  /*0140*/  VIADD R6, R0, 0xffffffff ;  /* 0xffffffff00067836 */ /* 0x000fca0000000000 */
[----:B0-----:R-:W-:-:S05]  /*0150*/  IADD3 R6, P0, PT, R6, UR8, RZ ;  /* 0x0000000806067c10 */ /* 0x001fca000ff1e0ff */
[----:B------:R-:W-:-:S05]  /*0160*/  IMAD.X R7, RZ, RZ, UR9, P0 ;  /* 0x00000009ff077e24 */ /* 0x000fca00080e06ff */
[----:B-1----:R-:W2:Y:S01]  /*0170*/  LDG.E.U8 R6, desc[UR4][R6.64] ;  /* 0x0000000406067981 */ /* 0x002ea2000c1e1100 */
[----:B------:R-:W-:Y:S01]  /*0180*/  BSSY.RECONVERGENT B1, `(.L_x_12) ;  /* 0x000000d000017945 */ /* 0x000fe20003800200 */
[----:B------:R-:W-:Y:S01]  /*0190*/  IMAD.MOV.U32 R11, RZ, RZ, RZ ;  /* 0x000000ffff0b7224 */ /* 0x000fe200078e00ff */
[----:B--2---:R-:W-:-:S13]  /*01a0*/  ISETP.NE.AND P0, PT, R6, 0x41, PT ;  /* 0x000000410600780c */ /* 0x004fda0003f05270 */
[----:B------:R-:W-:Y:S05]  /*01b0*/  @!P0 BRA `(.L_x_13) ;  /* 0x0000000000248947 */ /* 0x000fea0003800000 */
[----:B------:R-:W-:-:S13]  /*01c0*/  ISETP.NE.AND P0, PT, R6, 0x43, PT ;  /* 0x000000430600780c */ /* 0x000fda0003f05270 */
[----:B------:R-:W-:Y:S05]  /*01d0*/  @!P0 BRA `(.L_x_14) ;  /* 0x0000000000188947 */ /* 0x000fea0003800000 */
[----:B------:R-:W-:-:S13]  /*01e0*/  ISETP.NE.AND P0, PT, R6, 0x47, PT ;  /* 0x000000470600780c */ /* 0x000fda0003f05270 */
[----:B------:R-:W-:Y:S01]  /*01f0*/  @P0 IMAD.MOV.U32 R11, RZ, RZ, 0x3 ;  /* 0x00000003ff0b0424 */ /* 0x000fe200078e00ff */
[----:B------:R-:W-:-:S04]  /*0200*/  @P0 ISETP.NE.AND P1, PT, R6, 0x54, PT ;  /* 0x000000540600080c */ /* 0x000fc80003f25270 */
[----:B------:R-:W-:Y:S02]  /*0210*/  @P0 SEL R11, R11, 0x4, !P1 ;  /* 0x000000040b0b0807 */ /* 0x000fe40004800000 */
[----:B------:R-:W-:Y:S01]  /*0220*/  @!P0 MOV R11, 0x2 ;  /* 0x00000002000b8802 */ /* 0x000fe20000000f00 */
[----:B------:R-:W-:Y:S06]  /*0230*/  BRA `(.L_x_13) ;  /* 0x0000000000047947 */ /* 0x000fec0003800000 */
.L_x_14:
[----:B------:R-:W-:-:S07]  /*0240*/  IMAD.MOV.U32 R11, RZ, RZ, 0x1 ;  /* 0x00000001ff0b7424 */ /* 0x000fce00078e00ff */
.L_x_13:
[----:B------:R-:W-:Y:S05]  /*0250*/  BSYNC.RECONVERGENT B1 ;  /* 0x0000000000017941 */ /* 0x000fea0003800200 */
.L_x_12:
[----:B------:R-:W0:Y:S01]  /*0260*/  LDC.64 R6, c[0x0][0x390] ;  /* 0x0000e400ff067b82 */ /* 0x000e220000000a00 */
[----:B------:R-:W-:Y:S01]  /*0270*/  LEA R13, R5, 0xfffffffc, 0x2 ;  /* 0xfffffffc050d7811 */ /* 0x000fe200078e10ff */
[----:B------:R-:W-:Y:S01]  /*0280*/  BSSY.RECONVERGENT B2, `(.L_x_15) ;  /* 0x000019a000027945 */ /* 0x000fe20003800200 */
[----:B------:R-:W-:Y:S01]  /*0290*/  IMAD.MOV.U32 R4, RZ, RZ, RZ ;  /* 0x000000ffff047224 */ /* 0x000fe200078e00ff */
[----:B------:R-:W-:Y:S01]  /*02a0*/  MOV R15, 0xfe37e43c ;  /* 0xfe37e43c000f7802 */ /* 0x000fe20000000f00 */
[----:B------:R-:W-:-:S03]  /*02b0*/  IMAD.MOV.U32 R14, RZ, RZ, -0x77ff8a64 ;  /* 0x8800759cff0e7424 */ /* 0x000fc600078e00ff */
[----:B------:R-:W1:Y:S01]  /*02c0*/  LDC.64 R8, c[0x0][0x380] ;  /* 0x0000e000ff087b82 */ /* 0x000e620000000a00 */
[----:B0-----:R-:W-:-:S04]  /*02d0*/  IMAD.WIDE.U32 R6, R11, 0x8, R6 ;  /* 0x000000080b067825 */ /* 0x001fc800078e0006 */
[----:B------:R-:W-:Y:S02]  /*02e0*/  IMAD.MOV.U32 R2, RZ, RZ, R6 ;  /* 0x000000ffff027224 */ /* 0x000fe400078e0006 */
[----:B-1----:R-:W-:-:S04]  /*02f0*/  IMAD.WIDE R8, R13, 0x8, R8 ;  /* 0x000000080d087825 */ /* 0x002fc800078e0208 */
[----:B------:R-:W-:Y:S02]  /*0300*/  IMAD.MOV.U32 R6, RZ, RZ, R8 ;  /* 0x000000ffff067224 */ /* 0x000fe400078e0008 */
[----:B------:R-:W-:-:S07]  /*0310*/  IMAD.MOV.U32 R25, RZ, RZ, R9 ;  /* 0x000000ffff197224 */ /* 0x000fce00078e0009 */
.L_x_30:
[----:B------:R-:W-:-:S05]  /*0320*/  IMAD.MOV.U32 R24, RZ, RZ, R6 ;  /* 0x000000ffff187224 */ /* 0x000fca00078e0006 */
[----:B------:R-:W2:Y:S01]  /*0330*/  LDG.E.64 R10, desc[UR4][R24.64] ;  /* 0x00000004180a7981 */ /* 0x000ea2000c1e1b00 */
[----:B------:R-:W-:Y:S01]  /*0340*/  VIADD R4, R4, 0x1 ;  /* 0x0000000104047836 */ /* 0x000fe20000000000 */
[----:B------:R-:W-:Y:S04]  /*0350*/  BSSY.RECONVERGENT B1, `(.L_x_16) ;  /* 0x0000187000017945 */ /* 0x000fe80003800200 */
[----:B------:R-:W-:Y:S01]  /*0360*/  ISETP.NE.AND P0, PT, R4, 0x4, PT ;  /* 0x000000040400780c */ /* 0x000fe20003f05270 */
[----:B--2---:R-:W-:-:S14]  /*0370*/  DSETP.GT.AND P1, PT, R10, RZ, PT ;  /* 0x000000ff0a00722a */ /* 0x004fdc0003f24000 */
[----:B------:R-:W-:Y:S05]  /*0380*/  @!P1 BRA `(.L_x_17) ;  /* 0x00000018000c9947 */ /* 0x000fea0003800000 */
[----:B------:R-:W-:Y:S01]  /*0390*/  ISETP.GT.AND P1, PT, R11, 0xfffff, PT ;  /* 0x000fffff0b00780c */ /* 0x000fe20003f24270 */
[----:B------:R-:W-:Y:S01]  /*03a0*/  IMAD.MOV.U32 R16, RZ, RZ, R10 ;  /* 0x000000ffff107224 */ /* 0x000fe200078e000a */
[----:B------:R-:W-:Y:S01]  /*03b0*/  MOV R27, R11 ;  /* 0x0000000b001b7202 */ /* 0x000fe20000000f00 */
[----:B------:R-:W-:Y:S01]  /*03c0*/  BSSY.RECONVERGENT B3, `(.L_x_18) ;  /* 0x000004f000037945 */ /* 0x000fe20003800200 */
[----:B------:R-:W-:Y:S02]  /*03d0*/  IMAD.MOV.U32 R24, RZ, RZ, -0x3ff ;  /* 0xfffffc01ff187424 */ /* 0x000fe400078e00ff */
[----:B------:R-:W-:-:S07]  /*03e0*/  IMAD.MOV.U32 R13, RZ, RZ, R15 ;  /* 0x000000ffff0d7224 */ /* 0x000fce00078e000f */
[----:B------:R-:W-:Y:S01]  /*03f0*/  @!P1 DMUL R10, R10, 1.80143985094819840000e+16 ;  /* 0x435000000a0a9828 */ /* 0x000fe20000000000 */
[----:B------:R-:W-:-:S09]  /*0400*/  @!P1 IMAD.MOV.U32 R24, RZ, RZ, -0x435 ;  /* 0xfffffbcbff189424 */ /* 0x000fd200078e00ff */
[----:B------:R-:W-:Y:S02]  /*0410*/  @!P1 IMAD.MOV.U32 R27, RZ, RZ, R11 ;  /* 0x000000ffff1b9224 */ /* 0x000fe400078e000b */
[----:B------:R-:W-:Y:S02]  /*0420*/  @!P1 IMAD.MOV.U32 R16, RZ, RZ, R10 ;  /* 0x000000ffff109224 */ /* 0x000fe400078e000a */
[----:B------:R-:W-:-:S05]  /*0430*/  VIADD R12, R27, 0xffffffff ;  /* 0xffffffff1b0c7836 */ /* 0x000fca0000000000 */
[----:B------:R-:W-:Y:S02]  /*0440*/  ISETP.GT.U32.AND P2, PT, R12, 0x7feffffe, PT ;  /* 0x7feffffe0c00780c */ /* 0x000fe40003f44070 */
[----:B------:R-:W-:-:S11]  /*0450*/  MOV R12, R14 ;  /* 0x0000000e000c7202 */ /* 0x000fd60000000f00 */
[----:B------:R-:W-:Y:S05]  /*0460*/  @P2 BRA `(.L_x_19) ;  /* 0x0000000000f82947 */ /* 0x000fea0003800000 */
[C---:B------:R-:W-:Y:S01]  /*0470*/  LOP3.LUT R10, R27.reuse, 0xfffff, RZ, 0xc0, !PT ;  /* 0x000fffff1b0a7812 */ /* 0x040fe200078ec0ff */
[----:B------:R-:W-:Y:S01]  /*0480*/  UMOV UR8, 0x3ae80f1e ;  /* 0x3ae80f1e00087882 */ /* 0x000fe20000000000 */
[----:B------:R-:W-:Y:S01]  /*0490*/  UMOV UR9, 0x3eb1380b ;  /* 0x3eb1380b00097882 */ /* 0x000fe20000000000 */
[----:B------:R-:W-:Y:S02]  /*04a0*/  LEA.HI R24, R27, R24, RZ, 0xc ;  /* 0x000000181b187211 */ /* 0x000fe400078f60ff */
[----:B------:R-:W-:Y:S01]  /*04b0*/  LOP3.LUT R17, R10, 0x3ff00000, RZ, 0xfc, !PT ;  /* 0x3ff000000a117812 */ /* 0x000fe200078efcff */
[----:B------:R-:W-:-:S03]  /*04c0*/  IMAD.MOV.U32 R10, RZ, RZ, RZ ;  /* 0x000000ffff0a7224 */ /* 0x000fc600078e00ff */
[----:B------:R-:W-:-:S13]  /*04d0*/  ISETP.GE.U32.AND P1, PT, R17, 0x3ff6a09f, PT ;  /* 0x3ff6a09f1100780c */ /* 0x000fda0003f26070 */
[----:B------:R-:W-:Y:S02]  /*04e0*/  @P1 VIADD R11, R17, 0xfff00000 ;  /* 0xfff00000110b1836 */ /* 0x000fe40000000000 */
[----:B------:R-:W-:-:S03]  /*04f0*/  @P1 VIADD R24, R24, 0x1 ;  /* 0x0000000118181836 */ /* 0x000fc60000000000 */
[----:B------:R-:W-:-:S06]  /*0500*/  @P1 MOV R17, R11 ;  /* 0x0000000b00111202 */ /* 0x000fcc0000000f00 */
[C---:B------:R-:W-:Y:S02]  /*0510*/  DADD R18, R16.reuse, 1 ;  /* 0x3ff0000010127429 */ /* 0x040fe40000000000 */
[----:B------:R-:W-:-:S04]  /*0520*/  DADD R16, R16, -1 ;  /* 0xbff0000010107429 */ /* 0x000fc80000000000 */
[----:B------:R-:W0:Y:S02]  /*0530*/  MUFU.RCP64H R11, R19 ;  /* 0x00000013000b7308 */ /* 0x000e240000001800 */
[----:B0-----:R-:W-:Y:S01]  /*0540*/  DFMA R22, -R18, R10, 1 ;  /* 0x3ff000001216742b */ /* 0x001fe2000000010a */
[----:B------:R-:W-:Y:S02]  /*0550*/  IMAD.MOV.U32 R18, RZ, RZ, -0x748574fc ;  /* 0x8b7a8b04ff127424 */ /* 0x000fe400078e00ff */
[----:B------:R-:W-:-:S05]  /*0560*/  IMAD.MOV.U32 R19, RZ, RZ, 0x3ed0ee25 ;  /* 0x3ed0ee25ff137424 */ /* 0x000fca00078e00ff */
[----:B------:R-:W-:-:S08]  /*0570*/  DFMA R22, R22, R22, R22 ;  /* 0x000000161616722b */ /* 0x000fd00000000016 */
[----:B------:R-:W-:-:S08]  /*0580*/  DFMA R22, R10, R22, R10 ;  /* 0x000000160a16722b */ /* 0x000fd0000000000a */
[----:B------:R-:W-:-:S08]  /*0590*/  DMUL R20, R16, R22 ;  /* 0x0000001610147228 */ /* 0x000fd00000000000 */
[----:B------:R-:W-:-:S08]  /*05a0*/  DFMA R20, R16, R22, R20 ;  /* 0x000000161014722b */ /* 0x000fd00000000014 */
[----:B------:R-:W-:-:S08]  /*05b0*/  DADD R10, R16, -R20 ;  /* 0x00000000100a7229 */ /* 0x000fd00000000814 */
[----:B------:R-:W-:-:S08]  /*05c0*/  DADD R10, R10, R10 ;  /* 0x000000000a0a7229 */ /* 0x000fd0000000000a */
[-C--:B------:R-:W-:Y:S02]  /*05d0*/  DFMA R10, R16, -R20.reuse, R10 ;  /* 0x80000014100a722b */ /* 0x080fe4000000000a */
[----:B------:R-:W-:-:S06]  /*05e0*/  DMUL R16, R20, R20 ;  /* 0x0000001414107228 */ /* 0x000fcc0000000000 */
[----:B------:R-:W-:Y:S02]  /*05f0*/  DMUL R22, R22, R10 ;  /* 0x0000000a16167228 */ /* 0x000fe40000000000 */
[----:B------:R-:W-:Y:S01]  /*0600*/  DFMA R18, R16, UR8, R18 ;  /* 0x0000000810127c2b */ /* 0x000fe20008000012 */
[----:B------:R-:W-:Y:S01]  /*0610*/  UMOV UR8, 0x9f02676f ;  /* 0x9f02676f00087882 */ /* 0x000fe20000000000 */
[----:B------:R-:W-:Y:S01]  /*0620*/  UMOV UR9, 0x3ef3b266 ;  /* 0x3ef3b26600097882 */ /* 0x000fe20000000000 */
[----:B------:R-:W-:Y:S02]  /*0630*/  LOP3.LUT R10, R24, 0x80000000, RZ, 0x3c, !PT ;  /* 0x80000000180a7812 */ /* 0x000fe400078e3cff */
[----:B------:R-:W-:-:S03]  /*0640*/  MOV R11, 0x43300000 ;  /* 0x43300000000b7802 */ /* 0x000fc60000000f00 */
        /* <DEDUP_REMOVED lines=15> */
[----:B------:R-:W-:Y:S01]  /*0740*/  DADD R18, R10, -UR8 ;  /* 0x800000080a127e29 */ /* 0x000fe20008000000 */
[----:B------:R-:W-:Y:S01]  /*0750*/  UMOV UR8, 0x55555554 ;  /* 0x5555555400087882 */ /* 0x000fe20000000000 */
[----:B------:R-:W-:Y:S02]  /*0760*/  UMOV UR9, 0x3fb55555 ;  /* 0x3fb5555500097882 */ /* 0x000fe40000000000 */
[----:B------:R-:W-:Y:S01]  /*0770*/  DFMA R26, R16, R26, UR8 ;  /* 0x00000008101a7e2b */ /* 0x000fe2000800001a */
[----:B------:R-:W-:Y:S01]  /*0780*/  UMOV UR8, 0xfefa39ef ;  /* 0xfefa39ef00087882 */ /* 0x000fe20000000000 */
[----:B------:R-:W-:-:S02]  /*0790*/  UMOV UR9, 0x3fe62e42 ;  /* 0x3fe62e4200097882 */ /* 0x000fc40000000000 */
[----:B------:R-:W-:-:S04]  /*07a0*/  DFMA R10, R18, UR8, R20 ;  /* 0x00000008120a7c2b */ /* 0x000fc80008000014 */
[----:B------:R-:W-:-:S04]  /*07b0*/  DMUL R26, R16, R26 ;  /* 0x0000001a101a7228 */ /* 0x000fc80000000000 */
[----:B------:R-:W-:Y:S01]  /*07c0*/  DFMA R16, R18, -UR8, R10 ;  /* 0x8000000812107c2b */ /* 0x000fe2000800000a */
[----:B------:R-:W-:Y:S01]  /*07d0*/  UMOV UR8, 0x3b39803f ;  /* 0x3b39803f00087882 */ /* 0x000fe20000000000 */
[----:B------:R-:W-:Y:S02]  /*07e0*/  UMOV UR9, 0x3c7abc9e ;  /* 0x3c7abc9e00097882 */ /* 0x000fe40000000000 */
[----:B------:R-:W-:-:S04]  /*07f0*/  DFMA R22, R20, R26, R22 ;  /* 0x0000001a1416722b */ /* 0x000fc80000000016 */
[----:B------:R-:W-:-:S08]  /*0800*/  DADD R16, -R20, R16 ;  /* 0x0000000014107229 */ /* 0x000fd00000000110 */
[----:B------:R-:W-:-:S08]  /*0810*/  DADD R16, R22, -R16 ;  /* 0x0000000016107229 */ /* 0x000fd00000000810 */
[----:B------:R-:W-:-:S08]  /*0820*/  DFMA R16, R18, UR8, R16 ;  /* 0x0000000812107c2b */ /* 0x000fd00008000010 */
[----:B------:R-:W-:Y:S01]  /*0830*/  DADD R10, R10, R16 ;  /* 0x000000000a0a7229 */ /* 0x000fe20000000010 */
[----:B------:R-:W-:Y:S10]  /*0840*/  BRA `(.L_x_20) ;  /* 0x0000000000187947 */ /* 0x000ff40003800000 */
.L_x_19:
[----:B------:R-:W-:Y:S01]  /*0850*/  IMAD.MOV.U32 R16, RZ, RZ, 0x0 ;  /* 0x00000000ff107424 */ /* 0x000fe200078e00ff */
[----:B------:R-:W-:Y:S01]  /*0860*/  LOP3.LUT P1, RZ, R11, 0x7fffffff, RZ, 0xc0, !PT ;  /* 0x7fffffff0bff7812 */ /* 0x000fe2000782c0ff */
[----:B------:R-:W-:-:S06]  /*0870*/  IMAD.MOV.U32 R17, RZ, RZ, 0x7ff00000 ;  /* 0x7ff00000ff117424 */ /* 0x000fcc00078e00ff */
[----:B------:R-:W-:-:S10]  /*0880*/  DFMA R16, R10, R16, +INF ;  /* 0x7ff000000a10742b */ /* 0x000fd40000000010 */
[----:B------:R-:W-:Y:S02]  /*0890*/  FSEL R10, R16, RZ, P1 ;  /* 0x000000ff100a7208 */ /* 0x000fe40000800000 */
[----:B------:R-:W-:-:S07]  /*08a0*/  FSEL R11, R17, -QNAN , P1 ;  /* 0xfff00000110b7808 */ /* 0x000fce0000800000 */
.L_x_20:
[----:B------:R-:W-:Y:S05]  /*08b0*/  BSYNC.RECONVERGENT B3 ;  /* 0x0000000000037941 */ /* 0x000fea0003800200 */
.L_x_18:
[----:B------:R-:W-:Y:S02]  /*08c0*/  IMAD.MOV.U32 R18, RZ, RZ, R2 ;  /* 0x000000ffff127224 */ /* 0x000fe400078e0002 */
[----:B------:R-:W-:-:S06]  /*08d0*/  IMAD.MOV.U32 R19, RZ, RZ, R7 ;  /* 0x000000ffff137224 */ /* 0x000fcc00078e0007 */
[----:B------:R-:W2:Y:S01]  /*08e0*/  LDG.E.64 R18, desc[UR4][R18.64] ;  /* 0x0000000412127981 */ /* 0x000ea2000c1e1b00 */
[----:B------:R-:W-:Y:S01]  /*08f0*/  MOV R16, 0x8800759c ;  /* 0x8800759c00107802 */ /* 0x000fe20000000f00 */
[----:B------:R-:W-:-:S06]  /*0900*/  IMAD.MOV.U32 R17, RZ, RZ, 0x7e37e43c ;  /* 0x7e37e43cff117424 */ /* 0x000fcc00078e00ff */
[----:B------:R-:W-:Y:S02]  /*0910*/  DSETP.NEU.AND P1, PT, R14, -R16, PT ;  /* 0x800000100e00722a */ /* 0x000fe40003f2d000 */
[----:B--2---:R-:W-:-:S10]  /*0920*/  DADD R10, R18, R10 ;  /* 0x00000000120a7229 */ /* 0x004fd4000000000a */
[----:B------:R-:W-:Y:S02]  /*0930*/  IMAD.MOV.U32 R14, RZ, RZ, R10 ;  /* 0x000000ffff0e7224 */ /* 0x000fe400078e000a */
[----:B------:R-:W-:Y:S01]  /*0940*/  IMAD.MOV.U32 R15, RZ, RZ, R11 ;  /* 0x000000ffff0f7224 */ /* 0x000fe200078e000b */
[----:B------:R-:W-:Y:S06]  /*0950*/  @!P1 BRA `(.L_x_17) ;  /* 0x0000001000989947 */ /* 0x000fec0003800000 */
[----:B------:R-:W-:Y:S01]  /*0960*/  DSETP.NEU.AND P1, PT, R10, -R16, PT ;  /* 0x800000100a00722a */ /* 0x000fe20003f2d000 */
[----:B------:R-:W-:Y:S01]  /*0970*/  IMAD.MOV.U32 R14, RZ, RZ, R12 ;  /* 0x000000ffff0e7224 */ /* 0x000fe200078e000c */
[----:B------:R-:W-:-:S12]  /*0980*/  MOV R15, R13 ;  /* 0x0000000d000f7202 */ /* 0x000fd80000000f00 */
[----:B------:R-:W-:Y:S05]  /*0990*/  @!P1 BRA `(.L_x_17) ;  /* 0x0000001000889947 */ /* 0x000fea0003800000 */
[----:B------:R-:W-:-:S14]  /*09a0*/  DSETP.GT.AND P1, PT, R12, R10, PT ;  /* 0x0000000a0c00722a */ /* 0x000fdc0003f24000 */
[----:B------:R-:W-:Y:S05]  /*09b0*/  @!P1 BRA `(.L_x_21) ;  /* 0x0000000800409947 */ /* 0x000fea0003800000 */
[----:B------:R-:W-:Y:S01]  /*09c0*/  DADD R18, -R12, R10 ;  /* 0x000000000c127229 */ /* 0x000fe2000000010a */
[----:B------:R-:W-:Y:S01]  /*09d0*/  IMAD.MOV.U32 R14, RZ, RZ, 0x652b82fe ;  /* 0x652b82feff0e7424 */ /* 0x000fe200078e00ff */
[----:B------:R-:W-:Y:S01]  /*09e0*/  UMOV UR8, 0x3b39803f ;  /* 0x3b39803f00087882 */ /* 0x000fe20000000000 */
[----:B------:R-:W-:Y:S01]  /*09f0*/  IMAD.MOV.U32 R15, RZ, RZ, 0x3ff71547 ;  /* 0x3ff71547ff0f7424 */ /* 0x000fe200078e00ff */
[----:B------:R-:W-:Y:S01]  /*0a00*/  UMOV UR9, 0x3c7abc9e ;  /* 0x3c7abc9e00097882 */ /* 0x000fe20000000000 */
[----:B------:R-:W-:Y:S01]  /*0a10*/  IMAD.MOV.U32 R10, RZ, RZ, -0x105c611 ;  /* 0xfefa39efff0a7424 */ /* 0x000fe200078e00ff */
[----:B------:R-:W-:Y:S01]  /*0a20*/  BSSY.RECONVERGENT B3, `(.L_x_22) ;  /* 0x0000035000037945 */ /* 0x000fe20003800200 */
[----:B------:R-:W-:Y:S02]  /*0a30*/  IMAD.MOV.U32 R11, RZ, RZ, 0x3fe62e42 ;  /* 0x3fe62e42ff0b7424 */ /* 0x000fe400078e00ff */
[----:B------:R-:W-:Y:S01]  /*0a40*/  DFMA R14, R18, R14, 6.75539944105574400000e+15 ;  /* 0x43380000120e742b */ /* 0x000fe2000000000e */
[----:B------:R-:W-:-:S07]  /*0a50*/  FSETP.GEU.AND P1, PT, |R19|, 4.1917929649353027344, PT ;  /* 0x4086232b1300780b */ /* 0x000fce0003f2e200 */
[----:B------:R-:W-:-:S08]  /*0a60*/  DADD R16, R14, -6.75539944105574400000e+15 ;  /* 0xc33800000e107429 */ /* 0x000fd00000000000 */
[----:B------:R-:W-:-:S08]  /*0a70*/  DFMA R20, R16, -R10, R18 ;  /* 0x8000000a1014722b */ /* 0x000fd00000000012 */
[----:B------:R-:W-:Y:S01]  /*0a80*/  DFMA R20, R16, -UR8, R20 ;  /* 0x8000000810147c2b */ /* 0x000fe20008000014 */
[----:B------:R-:W-:Y:S01]  /*0a90*/  UMOV UR8, 0x69ce2bdf ;  /* 0x69ce2bdf00087882 */ /* 0x000fe20000000000 */
[----:B------:R-:W-:Y:S01]  /*0aa0*/  MOV R16, 0xfca213ea ;  /* 0xfca213ea00107802 */ /* 0x000fe20000000f00 */
[----:B------:R-:W-:Y:S01]  /*0ab0*/  IMAD.MOV.U32 R17, RZ, RZ, 0x3e928af3 ;  /* 0x3e928af3ff117424 */ /* 0x000fe200078e00ff */
[----:B------:R-:W-:-:S05]  /*0ac0*/  UMOV UR9, 0x3e5ade15 ;  /* 0x3e5ade1500097882 */ /* 0x000fca0000000000 */
[----:B------:R-:W-:Y:S01]  /*0ad0*/  DFMA R16, R20, UR8, R16 ;  /* 0x0000000814107c2b */ /* 0x000fe20008000010 */
        /* <DEDUP_REMOVED lines=23> */
[----:B------:R-:W-:-:S08]  /*0c50*/  DFMA R16, R20, R16, UR8 ;  /* 0x0000000814107e2b */ /* 0x000fd00008000010 */
[----:B------:R-:W-:-:S08]  /*0c60*/  DFMA R16, R20, R16, 1 ;  /* 0x3ff000001410742b */ /* 0x000fd00000000010 */
[----:B------:R-:W-:-:S10]  /*0c70*/  DFMA R16, R20, R16, 1 ;  /* 0x3ff000001410742b */ /* 0x000fd40000000010 */
[----:B------:R-:W-:Y:S02]  /*0c80*/  IMAD R27, R14, 0x100000, R17 ;  /* 0x001000000e1b7824 */ /* 0x000fe400078e0211 */
[----:B------:R-:W-:Y:S01]  /*0c90*/  IMAD.MOV.U32 R26, RZ, RZ, R16 ;  /* 0x000000ffff1a7224 */ /* 0x000fe200078e0010 */
[----:B------:R-:W-:Y:S06]  /*0ca0*/  @!P1 BRA `(.L_x_23) ;  /* 0x0000000000309947 */ /* 0x000fec0003800000 */
[----:B------:R-:W-:Y:S01]  /*0cb0*/  FSETP.GEU.AND P2, PT, |R19|, 4.2275390625, PT ;  /* 0x408748001300780b */ /* 0x000fe20003f4e200 */
[C---:B------:R-:W-:Y:S02]  /*0cc0*/  DADD R20, R18.reuse, +INF ;  /* 0x7ff0000012147429 */ /* 0x040fe40000000000 */
[----:B------:R-:W-:-:S08]  /*0cd0*/  DSETP.GEU.AND P1, PT, R18, RZ, PT ;  /* 0x000000ff1200722a */ /* 0x000fd00003f2e000 */
[----:B------:R-:W-:Y:S02]  /*0ce0*/  FSEL R26, R20, RZ, P1 ;  /* 0x000000ff141a7208 */ /* 0x000fe40000800000 */
[----:B------:R-:W-:Y:S02]  /*0cf0*/  @!P2 LEA.HI R15, R14, R14, RZ, 0x1 ;  /* 0x0000000e0e0fa211 */ /* 0x000fe400078f08ff */
[----:B------:R-:W-:Y:S02]  /*0d00*/  FSEL R27, R21, RZ, P1 ;  /* 0x000000ff151b7208 */ /* 0x000fe40000800000 */
[----:B------:R-:W-:-:S04]  /*0d10*/  @!P2 SHF.R.S32.HI R15, RZ, 0x1, R15 ;  /* 0x00000001ff0fa819 */ /* 0x000fc8000001140f */
[----:B------:R-:W-:Y:S01]  /*0d20*/  @!P2 LEA R17, R15, R17, 0x14 ;  /* 0x000000110f11a211 */ /* 0x000fe200078ea0ff */
[----:B------:R-:W-:-:S05]  /*0d30*/  @!P2 IMAD.IADD R14, R14, 0x1, -R15 ;  /* 0x000000010e0ea824 */ /* 0x000fca00078e0a0f */
[----:B------:R-:W-:Y:S01]  /*0d40*/  @!P2 LEA R15, R14, 0x3ff00000, 0x14 ;  /* 0x3ff000000e0fa811 */ /* 0x000fe200078ea0ff */
[----:B------:R-:W-:-:S06]  /*0d50*/  @!P2 IMAD.MOV.U32 R14, RZ, RZ, RZ ;  /* 0x000000ffff0ea224 */ /* 0x000fcc00078e00ff */
[----:B------:R-:W-:-:S11]  /*0d60*/  @!P2 DMUL R26, R16, R14 ;  /* 0x0000000e101aa228 */ /* 0x000fd60000000000 */
.L_x_23:
[----:B------:R-:W-:Y:S05]  /*0d70*/  BSYNC.RECONVERGENT B3 ;  /* 0x0000000000037941 */ /* 0x000fea0003800200 */
.L_x_22:
[----:B------:R-:W-:Y:S01]  /*0d80*/  DADD R26, R26, 1 ;  /* 0x3ff000001a1a7429 */ /* 0x000fe20000000000 */
[----:B------:R-:W-:-:S09]  /*0d90*/  IMAD.MOV.U32 R24, RZ, RZ, -0x3ff ;  /* 0xfffffc01ff187424 */ /* 0x000fd200078e00ff */
[----:B------:R-:W-:Y:S01]  /*0da0*/  ISETP.GT.AND P1, PT, R27, 0xfffff, PT ;  /* 0x000fffff1b00780c */ /* 0x000fe20003f24270 */
[----:B------:R-:W-:Y:S02]  /*0db0*/  IMAD.MOV.U32 R14, RZ, RZ, R26 ;  /* 0x000000ffff0e7224 */ /* 0x000fe400078e001a */
[----:B------:R-:W-:-:S10]  /*0dc0*/  IMAD.MOV.U32 R15, RZ, RZ, R27 ;  /* 0x000000ffff0f7224 */ /* 0x000fd400078e001b */
[----:B------:R-:W-:Y:S01]  /*0dd0*/  @!P1 DMUL R14, R14, 1.80143985094819840000e+16 ;  /* 0x435000000e0e9828 */ /* 0x000fe20000000000 */
[----:B------:R-:W-:-:S09]  /*0de0*/  @!P1 IMAD.MOV.U32 R24, RZ, RZ, -0x435 ;  /* 0xfffffbcbff189424 */ /* 0x000fd200078e00ff */
[----:B------:R-:W-:-:S05]  /*0df0*/  @!P1 IMAD.MOV.U32 R27, RZ, RZ, R15 ;  /* 0x000000ffff1b9224 */ /* 0x000fca00078e000f */
[----:B------:R-:W-:-:S04]  /*0e00*/  IADD3 R16, PT, PT, R27, -0x1, RZ ;  /* 0xffffffff1b107810 */ /* 0x000fc80007ffe0ff */
[----:B------:R-:W-:Y:S01]  /*0e10*/  ISETP.GT.U32.AND P2, PT, R16, 0x7feffffe, PT ;  /* 0x7feffffe1000780c */ /* 0x000fe20003f44070 */
[----:B------:R-:W-:Y:S02]  /*0e20*/  IMAD.MOV.U32 R16, RZ, RZ, R26 ;  /* 0x000000ffff107224 */ /* 0x000fe400078e001a */
[----:B------:R-:W-:-:S10]  /*0e30*/  @!P1 IMAD.MOV.U32 R16, RZ, RZ, R14 ;  /* 0x000000ffff109224 */ /* 0x000fd400078e000e */
[----:B------:R-:W-:Y:S05]  /*0e40*/  @P2 BRA `(.L_x_24) ;  /* 0x0000000000fc2947 */ /* 0x000fea0003800000 */
[C---:B------:R-:W-:Y:S01]  /*0e50*/  LOP3.LUT R14, R27.reuse, 0xfffff, RZ, 0xc0, !PT ;  /* 0x000fffff1b0e7812 */ /* 0x040fe200078ec0ff */
[----:B------:R-:W-:Y:S01]  /*0e60*/  UMOV UR8, 0x3ae80f1e ;  /* 0x3ae80f1e00087882 */ /* 0x000fe20000000000 */
[----:B------:R-:W-:Y:S01]  /*0e70*/  UMOV UR9, 0x3eb1380b ;  /* 0x3eb1380b00097882 */ /* 0x000fe20000000000 */
[----:B------:R-:W-:Y:S01]  /*0e80*/  LEA.HI R24, R27, R24, RZ, 0xc ;  /* 0x000000181b187211 */ /* 0x000fe200078f60ff */
[----:B------:R-:W-:Y:S01]  /*0e90*/  UMOV UR10, 0x80000000 ;  /* 0x80000000000a7882 */ /* 0x000fe20000000000 */
[----:B------:R-:W-:Y:S01]  /*0ea0*/  LOP3.LUT R17, R14, 0x3ff00000, RZ, 0xfc, !PT ;  /* 0x3ff000000e117812 */ /* 0x000fe200078efcff */
[----:B------:R-:W-:Y:S01]  /*0eb0*/  IMAD.MOV.U32 R14, RZ, RZ, RZ ;  /* 0x000000ffff0e7224 */ /* 0x000fe200078e00ff */
[----:B------:R-:W-:Y:S02]  /*0ec0*/  UMOV UR11, 0x43300000 ;  /* 0x43300000000b7882 */ /* 0x000fe40000000000 */
[----:B------:R-:W-:-:S13]  /*0ed0*/  ISETP.GE.U32.AND P1, PT, R17, 0x3ff6a09f, PT ;  /* 0x3ff6a09f1100780c */ /* 0x000fda0003f26070 */
[----:B------:R-:W-:Y:S02]  /*0ee0*/  @P1 IADD3 R15, PT, PT, R17, -0x100000, RZ ;  /* 0xfff00000110f1810 */ /* 0x000fe40007ffe0ff */
[----:B------:R-:W-:-:S03]  /*0ef0*/  @P1 IADD3 R24, PT, PT, R24, 0x1, RZ ;  /* 0x0000000118181810 */ /* 0x000fc60007ffe0ff */
[----:B------:R-:W-:-:S06]  /*0f00*/  @P1 IMAD.MOV.U32 R17, RZ, RZ, R15 ;  /* 0x000000ffff111224 */ /* 0x000fcc00078e000f */
        /* <DEDUP_REMOVED lines=29> */
[----:B------:R-:W-:Y:S01]  /*10e0*/  LOP3.LUT R18, R24, 0x80000000, RZ, 0x3c, !PT ;  /* 0x8000000018127812 */ /* 0x000fe200078e3cff */
[----:B------:R-:W-:Y:S01]  /*10f0*/  IMAD.MOV.U32 R19, RZ, RZ, 0x43300000 ;  /* 0x43300000ff137424 */ /* 0x000fe200078e00ff */
[----:B------:R-:W-:-:S04]  /*1100*/  UMOV UR9, 0x3f899999 ;  /* 0x3f89999900097882 */ /* 0x000fc80000000000 */
[----:B------:R-:W-:Y:S01]  /*1110*/  DFMA R26, R16, R26, UR8 ;  /* 0x00000008101a7e2b */ /* 0x000fe2000800001a */
[----:B------:R-:W-:Y:S01]  /*1120*/  UMOV UR8, 0x55555554 ;  /* 0x5555555400087882 */ /* 0x000fe20000000000 */
[----:B------:R-:W-:Y:S01]  /*1130*/  DADD R18, R18, -UR10 ;  /* 0x8000000a12127e29 */ /* 0x000fe20008000000 */
[----:B------:R-:W-:Y:S01]  /*1140*/  UMOV UR9, 0x3fb55555 ;  /* 0x3fb5555500097882 */ /* 0x000fe20000000000 */
[----:B------:R-:W-:Y:S01]  /*1150*/  UMOV UR10, 0xfefa39ef ;  /* 0xfefa39ef000a7882 */ /* 0x000fe20000000000 */
[----:B------:R-:W-:-:S03]  /*1160*/  UMOV UR11, 0x3fe62e42 ;  /* 0x3fe62e42000b7882 */ /* 0x000fc60000000000 */
[----:B------:R-:W-:Y:S01]  /*1170*/  DFMA R26, R16, R26, UR8 ;  /* 0x00000008101a7e2b */ /* 0x000fe2000800001a */
[----:B------:R-:W-:Y:S01]  /*1180*/  UMOV UR8, 0x3b39803f ;  /* 0x3b39803f00087882 */ /* 0x000fe20000000000 */
[----:B------:R-:W-:Y:S01]  /*1190*/  DFMA R22, R18, UR10, R20 ;  /* 0x0000000a12167c2b */ /* 0x000fe20008000014 */
[----:B------:R-:W-:-:S05]  /*11a0*/  UMOV UR9, 0x3c7abc9e ;  /* 0x3c7abc9e00097882 */ /* 0x000fca0000000000 */
[----:B------:R-:W-:Y:S02]  /*11b0*/  DMUL R26, R16, R26 ;  /* 0x0000001a101a7228 */ /* 0x000fe40000000000 */
[----:B------:R-:W-:-:S06]  /*11c0*/  DFMA R10, R18, -R10, R22 ;  /* 0x8000000a120a722b */ /* 0x000fcc0000000016 */
[C---:B------:R-:W-:Y:S02]  /*11d0*/  DFMA R14, R20.reuse, R26, R14 ;  /* 0x0000001a140e722b */ /* 0x040fe4000000000e */
[----:B------:R-:W-:-:S08]  /*11e0*/  DADD R10, -R20, R10 ;  /* 0x00000000140a7229 */ /* 0x000fd0000000010a */
[----:B------:R-:W-:-:S08]  /*11f0*/  DADD R10, R14, -R10 ;  /* 0x000000000e0a7229 */ /* 0x000fd0000000080a */
[----:B------:R-:W-:-:S08]  /*1200*/  DFMA R10, R18, UR8, R10 ;  /* 0x00000008120a7c2b */ /* 0x000fd0000800000a */
[----:B------:R-:W-:-:S08]  /*1210*/  DADD R10, R22, R10 ;  /* 0x00000000160a7229 */ /* 0x000fd0000000000a */
[----:B------:R-:W-:Y:S01]  /*1220*/  DADD R14, R12, R10 ;  /* 0x000000000c0e7229 */ /* 0x000fe2000000000a */
[----:B------:R-:W-:Y:S10]  /*1230*/  BRA `(.L_x_17) ;  /* 0x0000000800607947 */ /* 0x000ff40003800000 */
.L_x_24:
[----:B------:R-:W-:Y:S01]  /*1240*/  IMAD.MOV.U32 R10, RZ, RZ, 0x0 ;  /* 0x00000000ff0a7424 */ /* 0x000fe200078e00ff */
[----:B------:R-:W-:Y:S01]  /*1250*/  LOP3.LUT P1, RZ, R15, 0x7fffffff, RZ, 0xc0, !PT ;  /* 0x7fffffff0fff7812 */ /* 0x000fe2000782c0ff */
[----:B------:R-:W-:-:S06]  /*1260*/  IMAD.MOV.U32 R11, RZ, RZ, 0x7ff00000 ;  /* 0x7ff00000ff0b7424 */ /* 0x000fcc00078e00ff */
[----:B------:R-:W-:-:S10]  /*1270*/  DFMA R10, R14, R10, +INF ;  /* 0x7ff000000e0a742b */ /* 0x000fd4000000000a */
[----:B------:R-:W-:Y:S02]  /*1280*/  FSEL R14, R10, RZ, P1 ;  /* 0x000000ff0a0e7208 */ /* 0x000fe40000800000 */
[----:B------:R-:W-:-:S06]  /*1290*/  FSEL R15, R11, -QNAN , P1 ;  /* 0xfff000000b0f7808 */ /* 0x000fcc0000800000 */
[----:B------:R-:W-:Y:S01]  /*12a0*/  DADD R14, R12, R14 ;  /* 0x000000000c0e7229 */ /* 0x000fe2000000000e */
[----:B------:R-:W-:Y:S10]  /*12b0*/  BRA `(.L_x_17) ;  /* 0x0000000800407947 */ /* 0x000ff40003800000 */
.L_x_21:
[----:B------:R-:W-:Y:S01]  /*12c0*/  DADD R16, R12, -R10 ;  /* 0x000000000c107229 */ /* 0x000fe2000000080a */
[----:B------:R-:W-:Y:S01]  /*12d0*/  IMAD.MOV.U32 R18, RZ, RZ, -0x105c611 ;  /* 0xfefa39efff127424 */ /* 0x000fe200078e00ff */
[----:B------:R-:W-:Y:S01]  /*12e0*/  MOV R13, 0x3ff71547 ;  /* 0x3ff71547000d7802 */ /* 0x000fe20000000f00 */
[----:B------:R-:W-:Y:S01]  /*12f0*/  IMAD.MOV.U32 R12, RZ, RZ, 0x652b82fe ;  /* 0x652b82feff0c7424 */ /* 0x000fe200078e00ff */
[----:B------:R-:W-:Y:S01]  /*1300*/  UMOV UR8, 0x3b39803f ;  /* 0x3b39803f00087882 */ /* 0x000fe20000000000 */
[----:B------:R-:W-:Y:S01]  /*1310*/  IMAD.MOV.U32 R19, RZ, RZ, 0x3fe62e42 ;  /* 0x3fe62e42ff137424 */ /* 0x000fe200078e00ff */
[----:B------:R-:W-:Y:S01]  /*1320*/  UMOV UR9, 0x3c7abc9e ;  /* 0x3c7abc9e00097882 */ /* 0x000fe20000000000 */
[----:B------:R-:W-:Y:S02]  /*1330*/  BSSY.RECONVERGENT B3, `(.L_x_25) ;  /* 0x0000034000037945 */ /* 0x000fe40003800200 */
[----:B------:R-:W-:Y:S01]  /*1340*/  DFMA R12, R16, R12, 6.75539944105574400000e+15 ;  /* 0x43380000100c742b */ /* 0x000fe2000000000c */
[----:B------:R-:W-:-:S07]  /*1350*/  FSETP.GEU.AND P1, PT, |R17|, 4.1917929649353027344, PT ;  /* 0x4086232b1100780b */ /* 0x000fce0003f2e200 */
[----:B------:R-:W-:-:S08]  /*1360*/  DADD R14, R12, -6.75539944105574400000e+15 ;  /* 0xc33800000c0e7429 */ /* 0x000fd00000000000 */
[----:B------:R-:W-:-:S08]  /*1370*/  DFMA R20, R14, -R18, R16 ;  /* 0x800000120e14722b */ /* 0x000fd00000000010 */
[----:B------:R-:W-:Y:S01]  /*1380*/  DFMA R20, R14, -UR8, R20 ;  /* 0x800000080e147c2b */ /* 0x000fe20008000014 */
[----:B------:R-:W-:Y:S01]  /*1390*/  UMOV UR8, 0x69ce2bdf ;  /* 0x69ce2bdf00087882 */ /* 0x000fe20000000000 */
[----:B------:R-:W-:Y:S01]  /*13a0*/  IMAD.MOV.U32 R14, RZ, RZ, -0x35dec16 ;  /* 0xfca213eaff0e7424 */ /* 0x000fe200078e00ff */
[----:B------:R-:W-:Y:S01]  /*13b0*/  UMOV UR9, 0x3e5ade15 ;  /* 0x3e5ade1500097882 */ /* 0x000fe20000000000 */
[----:B------:R-:W-:-:S06]  /*13c0*/  IMAD.MOV.U32 R15, RZ, RZ, 0x3e928af3 ;  /* 0x3e928af3ff0f7424 */ /* 0x000fcc00078e00ff */
        /* <DEDUP_REMOVED lines=27> */
[----:B------:R-:W-:Y:S01]  /*1580*/  LEA R27, R12, R15, 0x14 ;  /* 0x0000000f0c1b7211 */ /* 0x000fe200078ea0ff */
        /* <DEDUP_REMOVED lines=8> */
[----:B------:R-:W-:-:S05]  /*1610*/  @!P2 SHF.R.S32.HI R13, RZ, 0x1, R13 ;  /* 0x00000001ff0da819 */ /* 0x000fca000001140d */
[----:B------:R-:W-:Y:S02]  /*1620*/  @!P2 IMAD.IADD R12, R12, 0x1, -R13 ;  /* 0x000000010c0ca824 */ /* 0x000fe400078e0a0d */
[----:B------:R-:W-:-:S03]  /*1630*/  @!P2 IMAD R15, R13, 0x100000, R15 ;  /* 0x001000000d0fa824 */ /* 0x000fc600078e020f */
[----:B------:R-:W-:Y:S01]  /*1640*/  @!P2 LEA R13, R12, 0x3ff00000, 0x14 ;  /* 0x3ff000000c0da811 */ /* 0x000fe200078ea0ff */
[----:B------:R-:W-:-:S06]  /*1650*/  @!P2 IMAD.MOV.U32 R12, RZ, RZ, RZ ;  /* 0x000000ffff0ca224 */ /* 0x000fcc00078e00ff */
[----:B------:R-:W-:-:S11]  /*1660*/  @!P2 DMUL R26, R14, R12 ;  /* 0x0000000c0e1aa228 */ /* 0x000fd60000000000 */
.L_x_26:
[----:B------:R-:W-:Y:S05]  /*1670*/  BSYNC.RECONVERGENT B3 ;  /* 0x0000000000037941 */ /* 0x000fea0003800200 */
.L_x_25:
[----:B------:R-:W-:Y:S01]  /*1680*/  DADD R26, R26, 1 ;  /* 0x3ff000001a1a7429 */ /* 0x000fe20000000000 */
[----:B------:R-:W-:Y:S01]  /*1690*/  BSSY.RECONVERGENT B3, `(.L_x_27) ;  /* 0x0000051000037945 */ /* 0x000fe20003800200 */
[----:B------:R-:W-:-:S08]  /*16a0*/  IMAD.MOV.U32 R24, RZ, RZ, -0x3ff ;  /* 0xfffffc01ff187424 */ /* 0x000fd000078e00ff */
[----:B------:R-:W-:Y:S01]  /*16b0*/  ISETP.GT.AND P1, PT, R27, 0xfffff, PT ;  /* 0x000fffff1b00780c */ /* 0x000fe20003f24270 */
[----:B------:R-:W-:Y:S01]  /*16c0*/  IMAD.MOV.U32 R13, RZ, RZ, R27 ;  /* 0x000000ffff0d7224 */ /* 0x000fe200078e001b */
[----:B------:R-:W-:-:S11]  /*16d0*/  MOV R12, R26 ;  /* 0x0000001a000c7202 */ /* 0x000fd60000000f00 */
[----:B------:R-:W-:Y:S01]  /*16e0*/  @!P1 DMUL R12, R12, 1.80143985094819840000e+16 ;  /* 0x435000000c0c9828 */ /* 0x000fe20000000000 */
[----:B------:R-:W-:-:S09]  /*16f0*/  @!P1 MOV R24, 0xfffffbcb ;  /* 0xfffffbcb00189802 */ /* 0x000fd20000000f00 */
[----:B------:R-:W-:Y:S02]  /*1700*/  @!P1 IMAD.MOV.U32 R27, RZ, RZ, R13 ;  /* 0x000000ffff1b9224 */ /* 0x000fe400078e000d */
[----:B------:R-:W-:Y:S02]  /*1710*/  @!P1 IMAD.MOV.U32 R26, RZ, RZ, R12 ;  /* 0x000000ffff1a9224 */ /* 0x000fe400078e000c */
[----:B------:R-:W-:-:S05]  /*1720*/  VIADD R14, R27, 0xffffffff ;  /* 0xffffffff1b0e7836 */ /* 0x000fca0000000000 */
[----:B------:R-:W-:-:S13]  /*1730*/  ISETP.GT.U32.AND P2, PT, R14, 0x7feffffe, PT ;  /* 0x7feffffe0e00780c */ /* 0x000fda0003f44070 */
[----:B------:R-:W-:Y:S05]  /*1740*/  @P2 BRA `(.L_x_28) ;  /* 0x0000000000fc2947 */ /* 0x000fea0003800000 */
[C---:B------:R-:W-:Y:S01]  /*1750*/  LOP3.LUT R12, R27.reuse, 0xfffff, RZ, 0xc0, !PT ;  /* 0x000fffff1b0c7812 */ /* 0x040fe200078ec0ff */
[----:B------:R-:W-:Y:S01]  /*1760*/  UMOV UR8, 0x3ae80f1e ;  /* 0x3ae80f1e00087882 */ /* 0x000fe20000000000 */
[----:B------:R-:W-:Y:S01]  /*1770*/  MOV R14, RZ ;  /* 0x000000ff000e7202 */ /* 0x000fe20000000f00 */
[----:B------:R-:W-:Y:S01]  /*1780*/  UMOV UR9, 0x3eb1380b ;  /* 0x3eb1380b00097882 */ /* 0x000fe20000000000 */
[----:B------:R-:W-:Y:S01]  /*1790*/  LOP3.LUT R13, R12, 0x3ff00000, RZ, 0xfc, !PT ;  /* 0x3ff000000c0d7812 */ /* 0x000fe200078efcff */
[----:B------:R-:W-:Y:S01]  /*17a0*/  IMAD.MOV.U32 R12, RZ, RZ, R26 ;  /* 0x000000ffff0c7224 */ /* 0x000fe200078e001a */
[----:B------:R-:W-:Y:S01]  /*17b0*/  LEA.HI R24, R27, R24, RZ, 0xc ;  /* 0x000000181b187211 */ /* 0x000fe200078f60ff */
[----:B------:R-:W-:Y:S01]  /*17c0*/  UMOV UR10, 0x80000000 ;  /* 0x80000000000a7882 */ /* 0x000fe20000000000 */
[----:B------:R-:W-:Y:S01]  /*17d0*/  ISETP.GE.U32.AND P1, PT, R13, 0x3ff6a09f, PT ;  /* 0x3ff6a09f0d00780c */ /* 0x000fe20003f26070 */
[----:B------:R-:W-:-:S12]  /*17e0*/  UMOV UR11, 0x43300000 ;  /* 0x43300000000b7882 */ /* 0x000fd80000000000 */
[----:B------:R-:W-:Y:S02]  /*17f0*/  @P1 VIADD R15, R13, 0xfff00000 ;  /* 0xfff000000d0f1836 */ /* 0x000fe40000000000 */
[----:B------:R-:W-:Y:S02]  /*1800*/  @P1 VIADD R24, R24, 0x1 ;  /* 0x0000000118181836 */ /* 0x000fe40000000000 */
        /* <DEDUP_REMOVED lines=49> */
[----:B------:R-:W-:Y:S01]  /*1b20*/  DADD R12, R20, R12 ;  /* 0x00000000140c7229 */ /* 0x000fe2000000000c */
[----:B------:R-:W-:Y:S10]  /*1b30*/  BRA `(.L_x_29) ;  /* 0x0000000000187947 */ /* 0x000ff40003800000 */
.L_x_28:
[----:B------:R-:W-:Y:S01]  /*1b40*/  MOV R14, 0x0 ;  /* 0x00000000000e7802 */ /* 0x000fe20000000f00 */
[----:B------:R-:W-:Y:S01]  /*1b50*/  IMAD.MOV.U32 R15, RZ, RZ, 0x7ff00000 ;  /* 0x7ff00000ff0f7424 */ /* 0x000fe200078e00ff */
[----:B------:R-:W-:-:S05]  /*1b60*/  LOP3.LUT P1, RZ, R13, 0x7fffffff, RZ, 0xc0, !PT ;  /* 0x7fffffff0dff7812 */ /* 0x000fca000782c0ff */
[----:B------:R-:W-:-:S10]  /*1b70*/  DFMA R14, R12, R14, +INF ;  /* 0x7ff000000c0e742b */ /* 0x000fd4000000000e */
[----:B------:R-:W-:Y:S02]  /*1b80*/  FSEL R12, R14, RZ, P1 ;  /* 0x000000ff0e0c7208 */ /* 0x000fe40000800000 */
[----:B------:R-:W-:-:S07]  /*1b90*/  FSEL R13, R15, -QNAN , P1 ;  /* 0xfff000000f0d7808 */ /* 0x000fce0000800000 */
.L_x_29:
[----:B------:R-:W-:Y:S05]  /*1ba0*/  BSYNC.RECONVERGENT B3 ;  /* 0x0000000000037941 */ /* 0x000fea0003800200 */
.L_x_27:
[----:B------:R-:W-:-:S11]  /*1bb0*/  DADD R14, R10, R12 ;  /* 0x000000000a0e7229 */ /* 0x000fd6000000000c */
.L_x_17:
[----:B------:R-:W-:Y:S05]  /*1bc0*/  BSYNC.RECONVERGENT B1 ;  /* 0x0000000000017941 */ /* 0x000fea0003800200 */
.L_x_16:
[----:B------:R-:W-:Y:S02]  /*1bd0*/  IADD3 R2, P1, PT, R2, 0x28, RZ ;  /* 0x0000002802027810 */ /* 0x000fe40007f3e0ff */
[----:B------:R-:W-:-:S03]  /*1be0*/  IADD3 R6, P2, PT, R6, 0x8, RZ ;  /* 0x0000000806067810 */ /* 0x000fc60007f5e0ff */
[----:B------:R-:W-:Y:S02]  /*1bf0*/  IMAD.X R7, RZ, RZ, R7, P1 ;  /* 0x000000ffff077224 */ /* 0x000fe400008e0607 */
[----:B------:R-:W-:Y:S01]  /*1c00*/  IMAD.X R25, RZ, RZ, R25, P2 ;  /* 0x000000ffff197224 */ /* 0x000fe200010e0619 */
[----:B------:R-:W-:Y:S07]  /*1c10*/  @P0 BRA `(.L_x_30) ;  /* 0xffffffe400c00947 */ /* 0x000fee000383ffff */
[----:B------:R-:W-:Y:S05]  /*1c20*/  BSYNC.RECONVERGENT B2 ;  /* 0x0000000000027941 */ /* 0x000fea0003800200 */
.L_x_15:
[----:B------:R-:W-:Y:S01]  /*1c30*/  IMAD.MOV.U32 R11, RZ, RZ, RZ ;  /* 0x000000ffff0b7224 */ /* 0x000fe200078e00ff */
[----:B------:R-:W-:Y:S01]  /*1c40*/  MOV R6, 0x8800759c ;  /* 0x8800759c00067802 */ /* 0x000fe20000000f00 */
[----:B------:R-:W-:-:S07]  /*1c50*/  IMAD.MOV.U32 R7, RZ, RZ, -0x1c81bc4 ;  /* 0xfe37e43cff077424 */ /* 0x000fce00078e00ff */
.L_x_45:
[----:B------:R-:W-:-:S05]  /*1c60*/  IMAD.WIDE.U32 R12, R11, 0x8, R8 ;  /* 0x000000080b0c7825 */ /* 0x000fca00078e0008 */
[----:B------:R-:W2:Y:S01]  /*1c70*/  LDG.E.64 R16, desc[UR4][R12.64] ;  /* 0x000000040c107981 */ /* 0x000ea2000c1e1b00 */
[----:B------:R-:W-:Y:S01]  /*1c80*/  BSSY.RECONVERGENT B1, `(.L_x_31) ;  /* 0x0000187000017945 */ /* 0x000fe20003800200 */
[----:B--2---:R-:W-:-:S14]  /*1c90*/  DSETP.GT.AND P0, PT, R16, RZ, PT ;  /* 0x000000ff1000722a */ /* 0x004fdc0003f04000 */
[----:B------:R-:W-:Y:S05]  /*1ca0*/  @!P0 BRA `(.L_x_32) ;  /* 0x0000001800108947 */ /* 0x000fea0003800000 */
[----:B------:R-:W-:Y:S01]  /*1cb0*/  ISETP.GT.AND P0, PT, R17, 0xfffff, PT ;  /* 0x000fffff1100780c */ /* 0x000fe20003f04270 */
[----:B------:R-:W-:Y:S01]  /*1cc0*/  IMAD.MOV.U32 R29, RZ, RZ, R17 ;  /* 0x000000ffff1d7224 */ /* 0x000fe200078e0011 */
[----:B------:R-:W-:Y:S01]  /*1cd0*/  BSSY.RECONVERGENT B2, `(.L_x_33) ;  /* 0x0000050000027945 */ /* 0x000fe20003800200 */
[----:B------:R-:W-:Y:S02]  /*1ce0*/  IMAD.MOV.U32 R24, RZ, RZ, R16 ;  /* 0x000000ffff187224 */ /* 0x000fe400078e0010 */
[----:B------:R-:W-:Y:S02]  /*1cf0*/  IMAD.MOV.U32 R12, RZ, RZ, R6 ;  /* 0x000000ffff0c7224 */ /* 0x000fe400078e0006 */
[----:B------:R-:W-:-:S06]  /*1d00*/  IMAD.MOV.U32 R13, RZ, RZ, R7 ;  /* 0x000000ffff0d7224 */ /* 0x000fcc00078e0007 */
        /* <DEDUP_REMOVED lines=8> */
[C---:B------:R-:W-:Y:S01]  /*1d90*/  LOP3.LUT R4, R29.reuse, 0xfffff, RZ, 0xc0, !PT ;  /* 0x000fffff1d047812 */ /* 0x040fe200078ec0ff */
[----:B------:R-:W-:Y:S01]  /*1da0*/  IMAD.MOV.U32 R22, RZ, RZ, RZ ;  /* 0x000000ffff167224 */ /* 0x000fe200078e00ff */
[----:B------:R-:W-:Y:S01]  /*1db0*/  MOV R19, 0x3ed0ee25 ;  /* 0x3ed0ee2500137802 */ /* 0x000fe20000000f00 */
[----:B------:R-:W-:Y:S01]  /*1dc0*/  IMAD.MOV.U32 R18, RZ, RZ, -0x748574fc ;  /* 0x8b7a8b04ff127424 */ /* 0x000fe200078e00ff */
[----:B------:R-:W-:Y:S01]  /*1dd0*/  LOP3.LUT R25, R4, 0x3ff00000, RZ, 0xfc, !PT ;  /* 0x3ff0000004197812 */ /* 0x000fe200078efcff */
[----:B------:R-:W-:Y:S01]  /*1de0*/  UMOV UR8, 0x3ae80f1e ;  /* 0x3ae80f1e00087882 */ /* 0x000fe20000000000 */
[----:B------:R-:W-:Y:S01]  /*1df0*/  UMOV UR9, 0x3eb1380b ;  /* 0x3eb1380b00097882 */ /* 0x000fe20000000000 */
[----:B------:R-:W-:Y:S02]  /*1e00*/  LEA.HI R2, R29, R2, RZ, 0xc ;  /* 0x000000021d027211 */ /* 0x000fe400078f60ff */
[----:B------:R-:W-:-:S13]  /*1e10*/  ISETP.GE.U32.AND P0, PT, R25, 0x3ff6a09f, PT ;  /* 0x3ff6a09f1900780c */ /* 0x000fda0003f06070 */
[----:B------:R-:W-:Y:S02]  /*1e20*/  @P0 VIADD R17, R25, 0xfff00000 ;  /* 0xfff0000019110836 */ /* 0x000fe40000000000 */
[----:B------:R-:W-:Y:S02]  /*1e30*/  @P0 VIADD R2, R2, 0x1 ;  /* 0x0000000102020836 */ /* 0x000fe40000000000 */
[----:B------:R-:W-:-:S06]  /*1e40*/  @P0 IMAD.MOV.U32 R25, RZ, RZ, R17 ;  /* 0x000000ffff190224 */ /* 0x000fcc00078e0011 */
        /* <DEDUP_REMOVED lines=8> */
[----:B------:R-:W-:-:S08]  /*1ed0*/  DMUL R16, R20, R20 ;  /* 0x0000001414107228 */ /* 0x000fd00000000000 */
[----:B------:R-:W-:Y:S01]  /*1ee0*/  DFMA R18, R16, UR8, R18 ;  /* 0x0000000810127c2b */ /* 0x000fe20008000012 */
[----:B------:R-:W-:Y:S01]  /*1ef0*/  UMOV UR8, 0x9f02676f ;  /* 0x9f02676f00087882 */ /* 0x000fe20000000000 */
[----:B------:R-:W-:-:S06]  /*1f00*/  UMOV UR9, 0x3ef3b266 ;  /* 0x3ef3b26600097882 */ /* 0x000fcc0000000000 */
[----:B------:R-:W-:Y:S01]  /*1f10*/  DFMA R26, R16, R18, UR8 ;  /* 0x00000008101a7e2b */ /* 0x000fe20008000012 */
[----:B------:R-:W-:Y:S01]  /*1f20*/  UMOV UR8, 0xa9ab0956 ;  /* 0xa9ab095600087882 */ /* 0x000fe20000000000 */
[----:B------:R-:W-:Y:S01]  /*1f30*/  UMOV UR9, 0x3f1745cb ;  /* 0x3f1745cb00097882 */ /* 0x000fe20000000000 */
[----:B------:R-:W-:-:S05]  /*1f40*/  DADD R18, R24, -R20 ;  /* 0x0000000018127229 */ /* 0x000fca0000000814 */
[----:B------:R-:W-:Y:S01]  /*1f50*/  DFMA R26, R16, R26, UR8 ;  /* 0x00000008101a7e2b */ /* 0x000fe2000800001a */
[----:B------:R-:W-:Y:S01]  /*1f60*/  UMOV UR8, 0x2d1b5154 ;  /* 0x2d1b515400087882 */ /* 0x000fe20000000000 */
[----:B------:R-:W-:Y:S01]  /*1f70*/  UMOV UR9, 0x3f3c71c7 ;  /* 0x3f3c71c700097882 */ /* 0x000fe20000000000 */
[----:B------:R-:W-:-:S05]  /*1f80*/  DADD R18, R18, R18 ;  /* 0x0000000012127229 */ /* 0x000fca0000000012 */
[----:B------:R-:W-:Y:S01]  /*1f90*/  DFMA R26, R16, R26, UR8 ;  /* 0x00000008101a7e2b */ /* 0x000fe2000800001a */
[----:B------:R-:W-:Y:S01]  /*1fa0*/  UMOV UR8, 0x923be72d ;  /* 0x923be72d00087882 */ /* 0x000fe20000000000 */
[----:B------:R-:W-:Y:S01]  /*1fb0*/  UMOV UR9, 0x3f624924 ;  /* 0x3f62492400097882 */ /* 0x000fe20000000000 */
[----:B------:R-:W-:Y:S01]  /*1fc0*/  DFMA R18, R24, -R20, R18 ;  /* 0x800000141812722b */ /* 0x000fe20000000012 */
[----:B------:R-:W-:Y:S01]  /*1fd0*/  LOP3.LUT R24, R2, 0x80000000, RZ, 0x3c, !PT ;  /* 0x8000000002187812 */ /* 0x000fe200078e3cff */
[----:B------:R-:W-:-:S03]  /*1fe0*/  IMAD.MOV.U32 R25, RZ, RZ, 0x43300000 ;  /* 0x43300000ff197424 */ /* 0x000fc600078e00ff */
[----:B------:R-:W-:Y:S01]  /*1ff0*/  DFMA R26, R16, R26, UR8 ;  /* 0x00000008101a7e2b */ /* 0x000fe2000800001a */
[----:B------:R-:W-:Y:S01]  /*2000*/  UMOV UR8, 0x9999a3c4 ;  /* 0x9999a3c400087882 */ /* 0x000fe20000000000 */
[----:B------:R-:W-:Y:S01]  /*2010*/  UMOV UR9, 0x3f899999 ;  /* 0x3f89999900097882 */ /* 0x000fe20000000000 */
[----:B------:R-:W-:-:S05]  /*2020*/  DMUL R18, R22, R18 ;  /* 0x0000001216127228 */ /* 0x000fca0000000000 */
        /* <DEDUP_REMOVED lines=20> */
.L_x_34:
[----:B------:R-:W-:Y:S01]  /*2170*/  IMAD.MOV.U32 R18, RZ, RZ, 0x0 ;  /* 0x00000000ff127424 */ /* 0x000fe200078e00ff */
[----:B------:R-:W-:Y:S01]  /*2180*/  LOP3.LUT P0, RZ, R17, 0x7fffffff, RZ, 0xc0, !PT ;  /* 0x7fffffff11ff7812 */ /* 0x000fe2000780c0ff */
[----:B------:R-:W-:-:S06]  /*2190*/  IMAD.MOV.U32 R19, RZ, RZ, 0x7ff00000 ;  /* 0x7ff00000ff137424 */ /* 0x000fcc00078e00ff */
[----:B------:R-:W-:-:S10]  /*21a0*/  DFMA R18, R16, R18, +INF ;  /* 0x7ff000001012742b */ /* 0x000fd40000000012 */
[----:B------:R-:W-:Y:S02]  /*21b0*/  FSEL R16, R18, RZ, P0 ;  /* 0x000000ff12107208 */ /* 0x000fe40000000000 */
[----:B------:R-:W-:-:S07]  /*21c0*/  FSEL R17, R19, -QNAN , P0 ;  /* 0xfff0000013117808 */ /* 0x000fce0000000000 */
.L_x_35:
[----:B------:R-:W-:Y:S05]  /*21d0*/  BSYNC.RECONVERGENT B2 ;  /* 0x0000000000027941 */ /* 0x000fea0003800200 */
.L_x_33:
[----:B------:R-:W0:Y:S01]  /*21e0*/  LDC.64 R18, c[0x0][0x390] ;  /* 0x0000e400ff127b82 */ /* 0x000e220000000a00 */
[----:B------:R-:W-:-:S04]  /*21f0*/  IMAD R21, R11, 0x5, RZ ;  /* 0x000000050b157824 */ /* 0x000fc800078e02ff */
[----:B0-----:R-:W-:-:S06]  /*2200*/  IMAD.WIDE.U32 R18, R21, 0x8, R18 ;  /* 0x0000000815127825 */ /* 0x001fcc00078e0012 */
        /* <DEDUP_REMOVED lines=73> */
.L_x_38:
[----:B------:R-:W-:Y:S05]  /*26a0*/  BSYNC.RECONVERGENT B2 ;  /* 0x0000000000027941 */ /* 0x000fea0003800200 */
.L_x_37:
[----:B------:R-:W-:-:S10]  /*26b0*/  DADD R26, R20, 1 ;  /* 0x3ff00000141a7429 */ /* 0x000fd40000000000 */
[----:B------:R-:W-:Y:S01]  /*26c0*/  ISETP.GT.AND P0, PT, R27, 0xfffff, PT ;  /* 0x000fffff1b00780c */ /* 0x000fe20003f04270 */
[--C-:B------:R-:W-:Y:S02]  /*26d0*/  IMAD.MOV.U32 R16, RZ, RZ, R26.reuse ;  /* 0x000000ffff107224 */ /* 0x100fe400078e001a */
[----:B------:R-:W-:Y:S02]  /*26e0*/  IMAD.MOV.U32 R17, RZ, RZ, R27 ;  /* 0x000000ffff117224 */ /* 0x000fe400078e001b */
[----:B------:R-:W-:-:S08]  /*26f0*/  IMAD.MOV.U32 R28, RZ, RZ, R26 ;  /* 0x000000ffff1c7224 */ /* 0x000fd000078e001a */
[----:B------:R-:W-:-:S10]  /*2700*/  @!P0 DMUL R16, R16, 1.80143985094819840000e+16 ;  /* 0x4350000010108828 */ /* 0x000fd40000000000 */
[----:B------:R-:W-:Y:S02]  /*2710*/  @!P0 IMAD.MOV.U32 R27, RZ, RZ, R17 ;  /* 0x000000ffff1b8224 */ /* 0x000fe400078e0011 */
[----:B------:R-:W-:-:S03]  /*2720*/  @!P0 IMAD.MOV.U32 R28, RZ, RZ, R16 ;  /* 0x000000ffff1c8224 */ /* 0x000fc600078e0010 */
[----:B------:R-:W-:-:S04]  /*2730*/  IADD3 R2, PT, PT, R27, -0x1, RZ ;  /* 0xffffffff1b027810 */ /* 0x000fc80007ffe0ff */
[----:B------:R-:W-:Y:S01]  /*2740*/  ISETP.GT.U32.AND P1, PT, R2, 0x7feffffe, PT ;  /* 0x7feffffe0200780c */ /* 0x000fe20003f24070 */
[----:B------:R-:W-:Y:S02]  /*2750*/  IMAD.MOV.U32 R2, RZ, RZ, -0x3ff ;  /* 0xfffffc01ff027424 */ /* 0x000fe400078e00ff */
[----:B------:R-:W-:-:S10]  /*2760*/  @!P0 IMAD.MOV.U32 R2, RZ, RZ, -0x435 ;  /* 0xfffffbcbff028424 */ /* 0x000fd400078e00ff */
[----:B------:R-:W-:Y:S05]  /*2770*/  @P1 BRA `(.L_x_39) ;  /* 0x0000000000fc1947 */ /* 0x000fea0003800000 */
[C---:B------:R-:W-:Y:S01]  /*2780*/  LOP3.LUT R4, R27.reuse, 0xfffff, RZ, 0xc0, !PT ;  /* 0x000fffff1b047812 */ /* 0x040fe200078ec0ff */
[----:B------:R-:W-:Y:S01]  /*2790*/  IMAD.MOV.U32 R16, RZ, RZ, RZ ;  /* 0x000000ffff107224 */ /* 0x000fe200078e00ff */
[----:B------:R-:W-:Y:S01]  /*27a0*/  UMOV UR8, 0x3ae80f1e ;  /* 0x3ae80f1e00087882 */ /* 0x000fe20000000000 */
[----:B------:R-:W-:Y:S01]  /*27b0*/  IMAD.MOV.U32 R22, RZ, RZ, -0x748574fc ;  /* 0x8b7a8b04ff167424 */ /* 0x000fe200078e00ff */
[----:B------:R-:W-:Y:S01]  /*27c0*/  LOP3.LUT R29, R4, 0x3ff00000, RZ, 0xfc, !PT ;  /* 0x3ff00000041d7812 */ /* 0x000fe200078efcff */
[----:B------:R-:W-:Y:S01]  /*27d0*/  IMAD.MOV.U32 R23, RZ, RZ, 0x3ed0ee25 ;  /* 0x3ed0ee25ff177424 */ /* 0x000fe200078e00ff */
[----:B------:R-:W-:Y:S01]  /*27e0*/  UMOV UR9, 0x3eb1380b ;  /* 0x3eb1380b00097882 */ /* 0x000fe20000000000 */
[----:B------:R-:W-:Y:S01]  /*27f0*/  LEA.HI R27, R27, R2, RZ, 0xc ;  /* 0x000000021b1b7211 */ /* 0x000fe200078f60ff */
[----:B------:R-:W-:Y:S01]  /*2800*/  UMOV UR10, 0x80000000 ;  /* 0x80000000000a7882 */ /* 0x000fe20000000000 */
[----:B------:R-:W-:Y:S01]  /*2810*/  ISETP.GE.U32.AND P0, PT, R29, 0x3ff6a09f, PT ;  /* 0x3ff6a09f1d00780c */ /* 0x000fe20003f06070 */
[----:B------:R-:W-:-:S12]  /*2820*/  UMOV UR11, 0x43300000 ;  /* 0x43300000000b7882 */ /* 0x000fd80000000000 */
[----:B------:R-:W-:Y:S02]  /*2830*/  @P0 IADD3 R17, PT, PT, R29, -0x100000, RZ ;  /* 0xfff000001d110810 */ /* 0x000fe40007ffe0ff */
[----:B------:R-:W-:-:S03]  /*2840*/  @P0 IADD3 R27, PT, PT, R27, 0x1, RZ ;  /* 0x000000011b1b0810 */ /* 0x000fc60007ffe0ff */
[----:B------:R-:W-:Y:S01]  /*2850*/  @P0 IMAD.MOV.U32 R29, RZ, RZ, R17 ;  /* 0x000000ffff1d0224 */ /* 0x000fe200078e0011 */
[----:B------:R-:W-:Y:S01]  /*2860*/  LOP3.LUT R26, R27, 0x80000000, RZ, 0x3c, !PT ;  /* 0x800000001b1a7812 */ /* 0x000fe200078e3cff */
[----:B------:R-:W-:-:S04]  /*2870*/  IMAD.MOV.U32 R27, RZ, RZ, 0x43300000 ;  /* 0x43300000ff1b7424 */ /* 0x000fc800078e00ff */
[C---:B------:R-:W-:Y:S02]  /*2880*/  DADD R24, R28.reuse, 1 ;  /* 0x3ff000001c187429 */ /* 0x040fe40000000000 */
[----:B------:R-:W-:Y:S02]  /*2890*/  DADD R28, R28, -1 ;  /* 0xbff000001c1c7429 */ /* 0x000fe40000000000 */
[----:B------:R-:W-:Y:S01]  /*28a0*/  DADD R26, R26, -UR10 ;  /* 0x8000000a1a1a7e29 */ /* 0x000fe20008000000 */
[----:B------:R-:W-:Y:S01]  /*28b0*/  UMOV UR10, 0xfefa39ef ;  /* 0xfefa39ef000a7882 */ /* 0x000fe20000000000 */
[----:B------:R-:W0:Y:S01]  /*28c0*/  MUFU.RCP64H R17, R25 ;  /* 0x0000001900117308 */ /* 0x000e220000001800 */
[----:B------:R-:W-:Y:S01]  /*28d0*/  UMOV UR11, 0x3fe62e42 ;  /* 0x3fe62e42000b7882 */ /* 0x000fe20000000000 */
        /* <DEDUP_REMOVED lines=20> */
[----:B------:R-:W-:-:S05]  /*2a20*/  DFMA R22, R28, -R18, R22 ;  /* 0x800000121c16722b */ /* 0x000fca0000000016 */
        /* <DEDUP_REMOVED lines=20> */
.L_x_39:
        /* <DEDUP_REMOVED lines=8> */
.L_x_36:
[----:B------:R-:W-:Y:S01]  /*2bf0*/  DADD R12, R12, -R16 ;  /* 0x000000000c0c7229 */ /* 0x000fe20000000810 */
[----:B------:R-:W-:Y:S01]  /*2c00*/  IMAD.MOV.U32 R18, RZ, RZ, 0x652b82fe ;  /* 0x652b82feff127424 */ /* 0x000fe200078e00ff */
[----:B------:R-:W-:Y:S01]  /*2c10*/  MOV R19, 0x3ff71547 ;  /* 0x3ff7154700137802 */ /* 0x000fe20000000f00 */
[----:B------:R-:W-:Y:S01]  /*2c20*/  IMAD.MOV.U32 R6, RZ, RZ, -0x105c611 ;  /* 0xfefa39efff067424 */ /* 0x000fe200078e00ff */
[----:B------:R-:W-:Y:S01]  /*2c30*/  UMOV UR8, 0x3b39803f ;  /* 0x3b39803f00087882 */ /* 0x000fe20000000000 */
[----:B------:R-:W-:Y:S01]  /*2c40*/  IMAD.MOV.U32 R7, RZ, RZ, 0x3fe62e42 ;  /* 0x3fe62e42ff077424 */ /* 0x000fe200078e00ff */
[----:B------:R-:W-:Y:S01]  /*2c50*/  UMOV UR9, 0x3c7abc9e ;  /* 0x3c7abc9e00097882 */ /* 0x000fe20000000000 */
[----:B------:R-:W-:Y:S01]  /*2c60*/  BSSY.RECONVERGENT B2, `(.L_x_40) ;  /* 0x0000034000027945 */ /* 0x000fe20003800200 */
[----:B------:R-:W-:Y:S02]  /*2c70*/  DFMA R18, R12, R18, 6.75539944105574400000e+15 ;  /* 0x433800000c12742b */ /* 0x000fe40000000012 */
[----:B------:R-:W-:-:S06]  /*2c80*/  FSETP.GEU.AND P0, PT, |R13|, 4.1917929649353027344, PT ;  /* 0x4086232b0d00780b */ /* 0x000fcc0003f0e200 */
        /* <DEDUP_REMOVED lines=49> */
.L_x_41:
[----:B------:R-:W-:Y:S05]  /*2fa0*/  BSYNC.RECONVERGENT B2 ;  /* 0x0000000000027941 */ /* 0x000fea0003800200 */
.L_x_40:
[----:B------:R-:W-:Y:S01]  /*2fb0*/  DADD R26, R20, 1 ;  /* 0x3ff00000141a7429 */ /* 0x000fe20000000000 */
[----:B------:R-:W-:Y:S09]  /*2fc0*/  BSSY.RECONVERGENT B2, `(.L_x_42) ;  /* 0x0000051000027945 */ /* 0x000ff20003800200 */
[----:B------:R-:W-:Y:S01]  /*2fd0*/  ISETP.GT.AND P0, PT, R27, 0xfffff, PT ;  /* 0x000fffff1b00780c */ /* 0x000fe20003f04270 */
[----:B------:R-:W-:Y:S01]  /*2fe0*/  IMAD.MOV.U32 R13, RZ, RZ, R27 ;  /* 0x000000ffff0d7224 */ /* 0x000fe200078e001b */
[----:B------:R-:W-:-:S02]  /*2ff0*/  MOV R12, R26 ;  /* 0x0000001a000c7202 */ /* 0x000fc40000000f00 */
[----:B------:R-:W-:-:S09]  /*3000*/  MOV R28, R26 ;  /* 0x0000001a001c7202 */ /* 0x000fd20000000f00 */
[----:B------:R-:W-:-:S10]  /*3010*/  @!P0 DMUL R12, R12, 1.80143985094819840000e+16 ;  /* 0x435000000c0c8828 */ /* 0x000fd40000000000 */
[----:B------:R-:W-:Y:S02]  /*3020*/  @!P0 IMAD.MOV.U32 R27, RZ, RZ, R13 ;  /* 0x000000ffff1b8224 */ /* 0x000fe400078e000d */
[----:B------:R-:W-:Y:S02]  /*3030*/  @!P0 IMAD.MOV.U32 R28, RZ, RZ, R12 ;  /* 0x000000ffff1c8224 */ /* 0x000fe400078e000c */
[----:B------:R-:W-:-:S05]  /*3040*/  VIADD R2, R27, 0xffffffff ;  /* 0xffffffff1b027836 */ /* 0x000fca0000000000 */
        /* <DEDUP_REMOVED lines=15> */
[----:B------:R-:W-:Y:S01]  /*3140*/  @P0 VIADD R13, R29, 0xfff00000 ;  /* 0xfff000001d0d0836 */ /* 0x000fe20000000000 */
[----:B------:R-:W-:-:S04]  /*3150*/  @P0 IADD3 R27, PT, PT, R27, 0x1, RZ ;  /* 0x000000011b1b0810 */ /* 0x000fc80007ffe0ff */
[----:B------:R-:W-:Y:S02]  /*3160*/  @P0 MOV R29, R13 ;  /* 0x0000000d001d0202 */ /* 0x000fe40000000f00 */
[----:B------:R-:W-:Y:S01]  /*3170*/  LOP3.LUT R26, R27, 0x80000000, RZ, 0x3c, !PT ;  /* 0x800000001b1a7812 */ /* 0x000fe200078e3cff */
[----:B------:R-:W-:-:S03]  /*3180*/  IMAD.MOV.U32 R27, RZ, RZ, 0x43300000 ;  /* 0x43300000ff1b7424 */ /* 0x000fc600078e00ff */
        /* <DEDUP_REMOVED lines=46> */
.L_x_43:
[----:B------:R-:W-:Y:S01]  /*3470*/  IMAD.MOV.U32 R6, RZ, RZ, 0x0 ;  /* 0x00000000ff067424 */ /* 0x000fe200078e00ff */
[----:B------:R-:W-:Y:S01]  /*3480*/  LOP3.LUT P0, RZ, R13, 0x7fffffff, RZ, 0xc0, !PT ;  /* 0x7fffffff0dff7812 */ /* 0x000fe2000780c0ff */
[----:B------:R-:W-:-:S06]  /*3490*/  IMAD.MOV.U32 R7, RZ, RZ, 0x7ff00000 ;  /* 0x7ff00000ff077424 */ /* 0x000fcc00078e00ff */
[----:B------:R-:W-:-:S10]  /*34a0*/  DFMA R6, R12, R6, +INF ;  /* 0x7ff000000c06742b */ /* 0x000fd40000000006 */
[----:B------:R-:W-:Y:S02]  /*34b0*/  FSEL R6, R6, RZ, P0 ;  /* 0x000000ff06067208 */ /* 0x000fe40000000000 */
[----:B------:R-:W-:-:S07]  /*34c0*/  FSEL R7, R7, -QNAN , P0 ;  /* 0xfff0000007077808 */ /* 0x000fce0000000000 */
.L_x_44:
[----:B------:R-:W-:Y:S05]  /*34d0*/  BSYNC.RECONVERGENT B2 ;  /* 0x0000000000027941 */ /* 0x000fea0003800200 */
.L_x_42:
[----:B------:R-:W-:-:S11]  /*34e0*/  DADD R6, R16, R6 ;  /* 0x0000000010067229 */ /* 0x000fd60000000006 */
.L_x_32:
[----:B------:R-:W-:Y:S05]  /*34f0*/  BSYNC.RECONVERGENT B1 ;  /* 0x0000000000017941 */ /* 0x000fea0003800200 */
.L_x_31:
[----:B------:R-:W-:-:S04]  /*3500*/  IADD3 R11, PT, PT, R11, 0x1, RZ ;  /* 0x000000010b0b7810 */ /* 0x000fc80007ffe0ff */
[----:B------:R-:W-:-:S13]  /*3510*/  ISETP.NE.AND P0, PT, R11, 0x4, PT ;  /* 0x000000040b00780c */ /* 0x000fda0003f05270 */
[----:B------:R-:W-:Y:S05]  /*3520*/  @P0 BRA `(.L_x_45) ;  /* 0xffffffe400cc0947 */ /* 0x000fea000383ffff */
[----:B------:R-:W-:Y:S05]  /*3530*/  WARPSYNC.ALL ;  /* 0x0000000000007948 */ /* 0x000fea0003800000 */
[----:B------:R-:W0:Y:S01]  /*3540*/  LDC.64 R18, c[0x0][0x3a0] ;  /* 0x0000e800ff127b82 */ /* 0x000e220000000a00 */
[----:B------:R-:W-:-:S07]  /*3550*/  VIADD R2, R5, 0xffffffff ;  /* 0xffffffff05027836 */ /* 0x000fce0000000000 */
[----:B------:R-:W1:Y:S08]  /*3560*/  LDC.64 R8, c[0x0][0x398] ;  /* 0x0000e600ff087b82 */ /* 0x000e700000000a00 */
[----:B------:R-:W-:Y:S08]  /*3570*/  BAR.SYNC.DEFER_BLOCKING 0x0 ;  /* 0x0000000000007b1d */ /* 0x000ff00000010000 */
[----:B------:R-:W2:Y:S01]  /*3580*/  LDC.64 R20, c[0x0][0x3a8] ;  /* 0x0000ea00ff147b82 */ /* 0x000ea20000000a00 */
[C---:B0-----:R-:W-:Y:S01]  /*3590*/  IMAD.WIDE.U32 R18, R2.reuse, 0x8, R18 ;  /* 0x0000000802127825 */ /* 0x041fe200078e0012 */
[----:B-1----:R-:W3:Y:S04]  /*35a0*/  LDG.E.64 R10, desc[UR4][R8.64] ;  /* 0x00000004080a7981 */ /* 0x002ee8000c1e1b00 */
[----:B------:R-:W3:Y:S01]  /*35b0*/  LDG.E.64 R16, desc[UR4][R18.64] ;  /* 0x0000000412107981 */ /* 0x000ee2000c1e1b00 */
[----:B--2---:R-:W-:-:S03]  /*35c0*/  IMAD.WIDE.U32 R20, R2, 0x8, R20 ;  /* 0x0000000802147825 */ /* 0x004fc600078e0014 */
[----:B------:R-:W2:Y:S04]  /*35d0*/  LDG.E.64 R12, desc[UR4][R8.64+0x18] ;  /* 0x00001804080c7981 */ /* 0x000ea8000c1e1b00 */
[----:B------:R-:W2:Y:S01]  /*35e0*/  LDG.E.64 R20, desc[UR4][R20.64] ;  /* 0x0000000414147981 */ /* 0x000ea2000c1e1b00 */
[----:B------:R-:W-:Y:S01]  /*35f0*/  UMOV UR6, 0x8800759c ;  /* 0x8800759c00067882 */ /* 0x000fe20000000000 */
[----:B------:R-:W-:Y:S01]  /*3600*/  UMOV UR7, 0x7e37e43c ;  /* 0x7e37e43c00077882 */ /* 0x000fe20000000000 */
[----:B------:R-:W-:Y:S01]  /*3610*/  BSSY.RECONVERGENT B1, `(.L_x_46) ;  /* 0x000012d000017945 */ /* 0x000fe20003800200 */
[----:B---3--:R-:W-:-:S08]  /*3620*/  DADD R16, R16, R10 ;  /* 0x0000000010107229 */ /* 0x008fd0000000000a */
[----:B------:R-:W-:Y:S02]  /*3630*/  DSETP.NEU.AND P0, PT, R16, -UR6, PT ;  /* 0x8000000610007e2a */ /* 0x000fe4000bf0d000 */
[----:B--2---:R-:W-:-:S10]  /*3640*/  DADD R10, R20, R12 ;  /* 0x00000000140a7229 */ /* 0x004fd4000000000c */
[----:B------:R-:W-:Y:S02]  /*3650*/  IMAD.MOV.U32 R12, RZ, RZ, R10 ;  /* 0x000000ffff0c7224 */ /* 0x000fe400078e000a */
[----:B------:R-:W-:Y:S01]  /*3660*/  IMAD.MOV.U32 R13, RZ, RZ, R11 ;  /* 0x000000ffff0d7224 */ /* 0x000fe200078e000b */
[----:B------:R-:W-:Y:S06]  /*3670*/  @!P0 BRA `(.L_x_47) ;  /* 0x0000001000988947 */ /* 0x000fec0003800000 */
[----:B------:R-:W-:Y:S01]  /*3680*/  DSETP.NEU.AND P0, PT, R10, -UR6, PT ;  /* 0x800000060a007e2a */ /* 0x000fe2000bf0d000 */
[----:B------:R-:W-:Y:S01]  /*3690*/  MOV R12, R16 ;  /* 0x00000010000c7202 */ /* 0x000fe20000000f00 */
[----:B------:R-:W-:-:S12]  /*36a0*/  IMAD.MOV.U32 R13, RZ, RZ, R17 ;  /* 0x000000ffff0d7224 */ /* 0x000fd800078e0011 */
[----:B------:R-:W-:Y:S05]  /*36b0*/  @!P0 BRA `(.L_x_47) ;  /* 0x0000001000888947 */ /* 0x000fea0003800000 */
[----:B------:R-:W-:-:S14]  /*36c0*/  DSETP.GT.AND P0, PT, R16, R10, PT ;  /* 0x0000000a1000722a */ /* 0x000fdc0003f04000 */
[----:B------:R-:W-:Y:S05]  /*36d0*/  @!P0 BRA `(.L_x_48) ;  /* 0x0000000800408947 */ /* 0x000fea0003800000 */
[----:B------:R-:W-:Y:S01]  /*36e0*/  DADD R10, -R16, R10 ;  /* 0x00000000100a7229 */ /* 0x000fe2000000010a */
[----:B------:R-:W-:Y:S01]  /*36f0*/  IMAD.MOV.U32 R12, RZ, RZ, 0x652b82fe ;  /* 0x652b82feff0c7424 */ /* 0x000fe200078e00ff */
        /* <DEDUP_REMOVED lines=54> */
[----:B------:R-:W-:Y:S02]  /*3a60*/  @!P1 LEA R11, R10, 0x3ff00000, 0x14 ;  /* 0x3ff000000a0b9811 */ /* 0x000fe400078ea0ff */
[----:B------:R-:W-:-:S06]  /*3a70*/  @!P1 MOV R10, RZ ;  /* 0x000000ff000a9202 */ /* 0x000fcc0000000f00 */
[----:B------:R-:W-:-:S11]  /*3a80*/  @!P1 DMUL R18, R22, R10 ;  /* 0x0000000a16129228 */ /* 0x000fd60000000000 */
.L_x_50:
[----:B------:R-:W-:Y:S05]  /*3a90*/  BSYNC.RECONVERGENT B2 ;  /* 0x0000000000027941 */ /* 0x000fea0003800200 */
.L_x_49:
[----:B------:R-:W-:-:S10]  /*3aa0*/  DADD R26, R18, 1 ;  /* 0x3ff00000121a7429 */ /* 0x000fd40000000000 */
[----:B------:R-:W-:Y:S01]  /*3ab0*/  ISETP.GT.AND P0, PT, R27, 0xfffff, PT ;  /* 0x000fffff1b00780c */ /* 0x000fe20003f04270 */
[----:B------:R-:W-:Y:S02]  /*3ac0*/  IMAD.MOV.U32 R10, RZ, RZ, R26 ;  /* 0x000000ffff0a7224 */ /* 0x000fe400078e001a */
[----:B------:R-:W-:-:S10]  /*3ad0*/  IMAD.MOV.U32 R11, RZ, RZ, R27 ;  /* 0x000000ffff0b7224 */ /* 0x000fd400078e001b */
        /* <DEDUP_REMOVED lines=8> */
[----:B------:R-:W-:Y:S01]  /*3b60*/  LOP3.LUT R10, R27, 0xfffff, RZ, 0xc0, !PT ;  /* 0x000fffff1b0a7812 */ /* 0x000fe200078ec0ff */
[----:B------:R-:W-:Y:S01]  /*3b70*/  IMAD.MOV.U32 R22, RZ, RZ, RZ ;  /* 0x000000ffff167224 */ /* 0x000fe200078e00ff */
[----:B------:R-:W-:Y:S01]  /*3b80*/  UMOV UR8, 0x3ae80f1e ;  /* 0x3ae80f1e00087882 */ /* 0x000fe20000000000 */
[----:B------:R-:W-:Y:S01]  /*3b90*/  UMOV UR9, 0x3eb1380b ;  /* 0x3eb1380b00097882 */ /* 0x000fe20000000000 */
[----:B------:R-:W-:Y:S01]  /*3ba0*/  LOP3.LUT R11, R10, 0x3ff00000, RZ, 0xfc, !PT ;  /* 0x3ff000000a0b7812 */ /* 0x000fe200078efcff */
[----:B------:R-:W-:Y:S01]  /*3bb0*/  UMOV UR10, 0x80000000 ;  /* 0x80000000000a7882 */ /* 0x000fe20000000000 */
[----:B------:R-:W-:Y:S01]  /*3bc0*/  MOV R10, R26 ;  /* 0x0000001a000a7202 */ /* 0x000fe20000000f00 */
[----:B------:R-:W-:Y:S01]  /*3bd0*/  UMOV UR11, 0x43300000 ;  /* 0x43300000000b7882 */ /* 0x000fe20000000000 */
[----:B------:R-:W-:Y:S02]  /*3be0*/  ISETP.GE.U32.AND P0, PT, R11, 0x3ff6a09f, PT ;  /* 0x3ff6a09f0b00780c */ /* 0x000fe40003f06070 */
[----:B------:R-:W-:-:S11]  /*3bf0*/  LEA.HI R4, R27, R4, RZ, 0xc ;  /* 0x000000041b047211 */ /* 0x000fd600078f60ff */
[----:B------:R-:W-:Y:S02]  /*3c00*/  @P0 VIADD R13, R11, 0xfff00000 ;  /* 0xfff000000b0d0836 */ /* 0x000fe40000000000 */
[----:B------:R-:W-:Y:S02]  /*3c10*/  @P0 VIADD R4, R4, 0x1 ;  /* 0x0000000104040836 */ /* 0x000fe40000000000 */
[----:B------:R-:W-:-:S06]  /*3c20*/  @P0 IMAD.MOV.U32 R11, RZ, RZ, R13 ;  /* 0x000000ffff0b0224 */ /* 0x000fcc00078e000d */
[C---:B------:R-:W-:Y:S02]  /*3c30*/  DADD R24, R10.reuse, 1 ;  /* 0x3ff000000a187429 */ /* 0x040fe40000000000 */
[----:B------:R-:W-:-:S04]  /*3c40*/  DADD R10, R10, -1 ;  /* 0xbff000000a0a7429 */ /* 0x000fc80000000000 */
[----:B------:R-:W0:Y:S02]  /*3c50*/  MUFU.RCP64H R23, R25 ;  /* 0x0000001900177308 */ /* 0x000e240000001800 */
[----:B0-----:R-:W-:Y:S01]  /*3c60*/  DFMA R12, -R24, R22, 1 ;  /* 0x3ff00000180c742b */ /* 0x001fe20000000116 */
[----:B------:R-:W-:Y:S01]  /*3c70*/  MOV R24, 0x8b7a8b04 ;  /* 0x8b7a8b0400187802 */ /* 0x000fe20000000f00 */
[----:B------:R-:W-:-:S06]  /*3c80*/  IMAD.MOV.U32 R25, RZ, RZ, 0x3ed0ee25 ;  /* 0x3ed0ee25ff197424 */ /* 0x000fcc00078e00ff */
        /* <DEDUP_REMOVED lines=45> */
.L_x_51:
[----:B------:R-:W-:Y:S01]  /*3f60*/  MOV R12, 0x0 ;  /* 0x00000000000c7802 */ /* 0x000fe20000000f00 */
[----:B------:R-:W-:Y:S01]  /*3f70*/  IMAD.MOV.U32 R13, RZ, RZ, 0x7ff00000 ;  /* 0x7ff00000ff0d7424 */ /* 0x000fe200078e00ff */
[----:B------:R-:W-:-:S05]  /*3f80*/  LOP3.LUT P0, RZ, R11, 0x7fffffff, RZ, 0xc0, !PT ;  /* 0x7fffffff0bff7812 */ /* 0x000fca000780c0ff */
[----:B------:R-:W-:-:S10]  /*3f90*/  DFMA R12, R10, R12, +INF ;  /* 0x7ff000000a0c742b */ /* 0x000fd4000000000c */
[----:B------:R-:W-:Y:S02]  /*3fa0*/  FSEL R12, R12, RZ, P0 ;  /* 0x000000ff0c0c7208 */ /* 0x000fe40000000000 */
[----:B------:R-:W-:-:S06]  /*3fb0*/  FSEL R13, R13, -QNAN , P0 ;  /* 0xfff000000d0d7808 */ /* 0x000fcc0000000000 */
[----:B------:R-:W-:Y:S01]  /*3fc0*/  DADD R12, R16, R12 ;  /* 0x00000000100c7229 */ /* 0x000fe2000000000c */
[----:B------:R-:W-:Y:S10]  /*3fd0*/  BRA `(.L_x_47) ;  /* 0x0000000800407947 */ /* 0x000ff40003800000 */
.L_x_48:
[----:B------:R-:W-:Y:S01]  /*3fe0*/  DADD R16, R16, -R10 ;  /* 0x0000000010107229 */ /* 0x000fe2000000080a */
        /* <DEDUP_REMOVED lines=58> */
.L_x_53:
[----:B------:R-:W-:Y:S05]  /*4390*/  BSYNC.RECONVERGENT B2 ;  /* 0x0000000000027941 */ /* 0x000fea0003800200 */
.L_x_52:
[----:B------:R-:W-:Y:S01]  /*43a0*/  DADD R26, R18, 1 ;  /* 0x3ff00000121a7429 */ /* 0x000fe20000000000 */
[----:B------:R-:W-:Y:S09]  /*43b0*/  BSSY.RECONVERGENT B2, `(.L_x_54) ;  /* 0x0000051000027945 */ /* 0x000ff20003800200 */
[----:B------:R-:W-:Y:S01]  /*43c0*/  ISETP.GT.AND P0, PT, R27, 0xfffff, PT ;  /* 0x000fffff1b00780c */ /* 0x000fe20003f04270 */
[----:B------:R-:W-:-:S02]  /*43d0*/  IMAD.MOV.U32 R12, RZ, RZ, R26 ;  /* 0x000000ffff0c7224 */ /* 0x000fc400078e001a */
        /* <DEDUP_REMOVED lines=72> */
.L_x_55:
[----:B------:R-:W-:Y:S01]  /*4860*/  MOV R16, 0x0 ;  /* 0x0000000000107802 */ /* 0x000fe20000000f00 */
[----:B------:R-:W-:Y:S01]  /*4870*/  IMAD.MOV.U32 R17, RZ, RZ, 0x7ff00000 ;  /* 0x7ff00000ff117424 */ /* 0x000fe200078e00ff */
[----:B------:R-:W-:-:S05]  /*4880*/  LOP3.LUT P0, RZ, R13, 0x7fffffff, RZ, 0xc0, !PT ;  /* 0x7fffffff0dff7812 */ /* 0x000fca000780c0ff */
[----:B------:R-:W-:-:S10]  /*4890*/  DFMA R16, R12, R16, +INF ;  /* 0x7ff000000c10742b */ /* 0x000fd40000000010 */
[----:B------:R-:W-:Y:S02]  /*48a0*/  FSEL R12, R16, RZ, P0 ;  /* 0x000000ff100c7208 */ /* 0x000fe40000000000 */
[----:B------:R-:W-:-:S07]  /*48b0*/  FSEL R13, R17, -QNAN , P0 ;  /* 0xfff00000110d7808 */ /* 0x000fce0000000000 */
.L_x_56:
[----:B------:R-:W-:Y:S05]  /*48c0*/  BSYNC.RECONVERGENT B2 ;  /* 0x0000000000027941 */ /* 0x000fea0003800200 */
.L_x_54:
[----:B------:R-:W-:-:S11]  /*48d0*/  DADD R12, R10, R12 ;  /* 0x000000000a0c7229 */ /* 0x000fd6000000000c */
.L_x_47:
[----:B------:R-:W-:Y:S05]  /*48e0*/  BSYNC.RECONVERGENT B1 ;  /* 0x0000000000017941 */ /* 0x000fea0003800200 */
.L_x_46:
[----:B------:R-:W0:Y:S01]  /*48f0*/  LDC.64 R16, c[0x0][0x3b0] ;  /* 0x0000ec00ff107b82 */ /* 0x000e220000000a00 */
[----:B------:R-:W2:Y:S01]  /*4900*/  LDG.E.64 R18, desc[UR4][R8.64+0x30] ;  /* 0x0000300408127981 */ /* 0x000ea2000c1e1b00 */
[----:B0-----:R-:W-:-:S05]  /*4910*/  IMAD.WIDE.U32 R16, R2, 0x8, R16 ;  /* 0x0000000802107825 */ /* 0x001fca00078e0010 */
[----:B------:R-:W2:Y:S01]  /*4920*/  LDG.E.64 R10, desc[UR4][R16.64] ;  /* 0x00000004100a7981 */ /* 0x000ea2000c1e1b00 */
[----:B------:R-:W-:Y:S01]  /*4930*/  DSETP.NEU.AND P0, PT, R12, -UR6, PT ;  /* 0x800000060c007e2a */ /* 0x000fe2000bf0d000 */
[----:B------:R-:W-:Y:S01]  /*4940*/  BSSY.RECONVERGENT B1, `(.L_x_57) ;  /* 0x000012b000017945 */ /* 0x000fe20003800200 */
        /* <DEDUP_REMOVED lines=69> */
.L_x_61:
[----:B------:R-:W-:Y:S05]  /*4da0*/  BSYNC.RECONVERGENT B2 ;  /* 0x0000000000027941 */ /* 0x000fea0003800200 */
.L_x_60:
        /* <DEDUP_REMOVED lines=76> */
.L_x_62:
        /* <DEDUP_REMOVED lines=8> */
.L_x_59:
        /* <DEDUP_REMOVED lines=59> */
.L_x_64:
[----:B------:R-:W-:Y:S05]  /*56a0*/  BSYNC.RECONVERGENT B2 ;  /* 0x0000000000027941 */ /* 0x000fea0003800200 */
.L_x_63:
        /* <DEDUP_REMOVED lines=76> */
.L_x_66:
[----:B------:R-:W-:Y:S01]  /*5b70*/  MOV R16, 0x0 ;  /* 0x0000000000107802 */ /* 0x000fe20000000f00 */
[----:B------:R-:W-:Y:S01]  /*5b80*/  IMAD.MOV.U32 R17, RZ, RZ, 0x7ff00000 ;  /* 0x7ff00000ff117424 */ /* 0x000fe200078e00ff */
[----:B------:R-:W-:-:S05]  /*5b90*/  LOP3.LUT P0, RZ, R13, 0x7fffffff, RZ, 0xc0, !PT ;  /* 0x7fffffff0dff7812 */ /* 0x000fca000780c0ff */
[----:B------:R-:W-:-:S10]  /*5ba0*/  DFMA R16, R12, R16, +INF ;  /* 0x7ff000000c10742b */ /* 0x000fd40000000010 */
[----:B------:R-:W-:Y:S02]  /*5bb0*/  FSEL R12, R16, RZ, P0 ;  /* 0x000000ff100c7208 */ /* 0x000fe40000000000 */
[----:B------:R-:W-:-:S07]  /*5bc0*/  FSEL R13, R17, -QNAN , P0 ;  /* 0xfff00000110d7808 */ /* 0x000fce0000000000 */
.L_x_67:
[----:B------:R-:W-:Y:S05]  /*5bd0*/  BSYNC.RECONVERGENT B2 ;  /* 0x0000000000027941 */ /* 0x000fea0003800200 */
.L_x_65:
[----:B------:R-:W-:-:S11]  /*5be0*/  DADD R18, R10, R12 ;  /* 0x000000000a127229 */ /* 0x000fd6000000000c */
.L_x_58:
[----:B------:R-:W-:Y:S05]  /*5bf0*/  BSYNC.RECONVERGENT B1 ;  /* 0x0000000000017941 */ /* 0x000fea0003800200 */
.L_x_57:
[----:B------:R-:W0:Y:S01]  /*5c00*/  LDC.64 R10, c[0x0][0x3b8] ;  /* 0x0000ee00ff0a7b82 */ /* 0x000e220000000a00 */
[----:B------:R-:W2:Y:S04]  /*5c10*/  LDG.E.64 R16, desc[UR4][R8.64+0x8] ;  /* 0x0000080408107981 */ /* 0x000ea8000c1e1b00 */
[----:B------:R-:W3:Y:S03]  /*5c20*/  LDG.E.64 R24, desc[UR4][R8.64+0x20] ;  /* 0x0000200408187981 */ /* 0x000ee6000c1e1b00 */
[----:B------:R-:W1:Y:S01]  /*5c30*/  LDC.64 R22, c[0x0][0x3c0] ;  /* 0x0000f000ff167b82 */ /* 0x000e620000000a00 */
[----:B0-----:R-:W-:-:S06]  /*5c40*/  IMAD.WIDE.U32 R20, R2, 0x8, R10 ;  /* 0x0000000802147825 */ /* 0x001fcc00078e000a */
[----:B------:R-:W2:Y:S01]  /*5c50*/  LDG.E.64 R20, desc[UR4][R20.64] ;  /* 0x0000000414147981 */ /* 0x000ea2000c1e1b00 */
[----:B-1----:R-:W-:-:S05]  /*5c60*/  IMAD.WIDE.U32 R22, R2, 0x8, R22 ;  /* 0x0000000802167825 */ /* 0x002fca00078e0016 */
[----:B------:R-:W3:Y:S01]  /*5c70*/  LDG.E.64 R12, desc[UR4][R22.64] ;  /* 0x00000004160c7981 */ /* 0x000ee2000c1e1b00 */
[----:B------:R-:W-:Y:S01]  /*5c80*/  BSSY.RECONVERGENT B1, `(.L_x_68) ;  /* 0x000012e000017945 */ /* 0x000fe20003800200 */
[----:B------:R-:W-:Y:S02]  /*5c90*/  DADD R14, R14, R18 ;  /* 0x000000000e0e7229 */ /* 0x000fe40000000012 */
[----:B--2---:R-:W-:-:S08]  /*5ca0*/  DADD R16, R20, R16 ;  /* 0x0000000014107229 */ /* 0x004fd00000000010 */
[----:B------:R-:W-:Y:S02]  /*5cb0*/  DSETP.NEU.AND P0, PT, R16, -UR6, PT ;  /* 0x8000000610007e2a */ /* 0x000fe4000bf0d000 */
[----:B---3--:R-:W-:-:S10]  /*5cc0*/  DADD R12, R12, R24 ;  /* 0x000000000c0c7229 */ /* 0x008fd40000000018 */
        /* <DEDUP_REMOVED lines=68> */
.L_x_72:
[----:B------:R-:W-:Y:S05]  /*6110*/  BSYNC.RECONVERGENT B2 ;  /* 0x0000000000027941 */ /* 0x000fea0003800200 */
.L_x_71:
[----:B------:R-:W-:-:S10]  /*6120*/  DADD R26, R22, 1 ;  /* 0x3ff00000161a7429 */ /* 0x000fd40000000000 */
[----:B------:R-:W-:Y:S01]  /*6130*/  ISETP.GT.AND P0, PT, R27, 0xfffff, PT ;  /* 0x000fffff1b00780c */ /* 0x000fe20003f04270 */
[--C-:B------:R-:W-:Y:S02]  /*6140*/  IMAD.MOV.U32 R18, RZ, RZ, R26.reuse ;  /* 0x000000ffff127224 */ /* 0x100fe400078e001a */
[----:B------:R-:W-:Y:S02]  /*6150*/  IMAD.MOV.U32 R19, RZ, RZ, R27 ;  /* 0x000000ffff137224 */ /* 0x000fe400078e001b */
[----:B------:R-:W-:-:S08]  /*6160*/  IMAD.MOV.U32 R22, RZ, RZ, R26 ;  /* 0x000000ffff167224 */ /* 0x000fd000078e001a */
        /* <DEDUP_REMOVED lines=11> */
[----:B------:R-:W-:Y:S01]  /*6220*/  UMOV UR9, 0x3eb1380b ;  /* 0x3eb1380b00097882 */ /* 0x000fe20000000000 */
[----:B------:R-:W-:Y:S02]  /*6230*/  LOP3.LUT R23, R4, 0x3ff00000, RZ, 0xfc, !PT ;  /* 0x3ff0000004177812 */ /* 0x000fe400078efcff */
        /* <DEDUP_REMOVED lines=13> */
[----:B------:R-:W-:-:S08]  /*6310*/  DADD R24, R22, -R18 ;  /* 0x0000000016187229 */ /* 0x000fd00000000812 */
[----:B------:R-:W-:-:S08]  /*6320*/  DADD R24, R24, R24 ;  /* 0x0000000018187229 */ /* 0x000fd00000000018 */
[----:B------:R-:W-:Y:S01]  /*6330*/  DFMA R24, R22, -R18, R24 ;  /* 0x800000121618722b */ /* 0x000fe20000000018 */
[----:B------:R-:W-:Y:S01]  /*6340*/  MOV R22, 0x8b7a8b04 ;  /* 0x8b7a8b0400167802 */ /* 0x000fe20000000f00 */
[----:B------:R-:W-:-:S06]  /*6350*/  IMAD.MOV.U32 R23, RZ, RZ, 0x3ed0ee25 ;  /* 0x3ed0ee25ff177424 */ /* 0x000fcc00078e00ff */
[----:B------:R-:W-:Y:S02]  /*6360*/  DMUL R20, R20, R24 ;  /* 0x0000001814147228 */ /* 0x000fe40000000000 */
[----:B------:R-:W-:-:S08]  /*6370*/  DMUL R24, R18, R18 ;  /* 0x0000001212187228 */ /* 0x000fd00000000000 */
        /* <DEDUP_REMOVED lines=22> */
[----:B------:R-:W-:Y:S02]  /*64e0*/  UMOV UR9, 0x43300000 ;  /* 0x4330000000097882 */ /* 0x000fe40000000000 */
[----:B------:R-:W-:Y:S01]  /*64f0*/  DADD R22, R22, -UR8 ;  /* 0x8000000816167e29 */ /* 0x000fe20008000000 */
[----:B------:R-:W-:Y:S01]  /*6500*/  UMOV UR8, 0xfefa39ef ;  /* 0xfefa39ef00087882 */ /* 0x000fe20000000000 */
[----:B------:R-:W-:Y:S02]  /*6510*/  UMOV UR9, 0x3fe62e42 ;  /* 0x3fe62e4200097882 */ /* 0x000fe40000000000 */
[----:B------:R-:W-:-:S04]  /*6520*/  DMUL R26, R24, R26 ;  /* 0x0000001a181a7228 */ /* 0x000fc80000000000 */
[----:B------:R-:W-:Y:S01]  /*6530*/  DFMA R24, R22, UR8, R18 ;  /* 0x0000000816187c2b */ /* 0x000fe20008000012 */
[----:B------:R-:W-:Y:S01]  /*6540*/  UMOV UR8, 0x3b39803f ;  /* 0x3b39803f00087882 */ /* 0x000fe20000000000 */
[----:B------:R-:W-:Y:S02]  /*6550*/  UMOV UR9, 0x3c7abc9e ;  /* 0x3c7abc9e00097882 */ /* 0x000fe40000000000 */
[----:B------:R-:W-:-:S04]  /*6560*/  DFMA R20, R18, R26, R20 ;  /* 0x0000001a1214722b */ /* 0x000fc80000000014 */
[----:B------:R-:W-:-:S08]  /*6570*/  DFMA R12, R22, -R12, R24 ;  /* 0x8000000c160c722b */ /* 0x000fd00000000018 */
[----:B------:R-:W-:-:S08]  /*6580*/  DADD R12, -R18, R12 ;  /* 0x00000000120c7229 */ /* 0x000fd0000000010c */
[----:B------:R-:W-:-:S08]  /*6590*/  DADD R12, R20, -R12 ;  /* 0x00000000140c7229 */ /* 0x000fd0000000080c */
[----:B------:R-:W-:-:S08]  /*65a0*/  DFMA R12, R22, UR8, R12 ;  /* 0x00000008160c7c2b */ /* 0x000fd0000800000c */
[----:B------:R-:W-:-:S08]  /*65b0*/  DADD R12, R24, R12 ;  /* 0x00000000180c7229 */ /* 0x000fd0000000000c */
[----:B------:R-:W-:Y:S01]  /*65c0*/  DADD R18, R16, R12 ;  /* 0x0000000010127229 */ /* 0x000fe2000000000c */
[----:B------:R-:W-:Y:S10]  /*65d0*/  BRA `(.L_x_69) ;  /* 0x0000000800607947 */ /* 0x000ff40003800000 */
.L_x_73:
        /* <DEDUP_REMOVED lines=8> */
.L_x_70:
        /* <DEDUP_REMOVED lines=59> */
.L_x_75:
[----:B------:R-:W-:Y:S05]  /*6a10*/  BSYNC.RECONVERGENT B2 ;  /* 0x0000000000027941 */ /* 0x000fea0003800200 */
.L_x_74:
[----:B------:R-:W-:Y:S01]  /*6a20*/  DADD R26, R22, 1 ;  /* 0x3ff00000161a7429 */ /* 0x000fe20000000000 */
[----:B------:R-:W-:Y:S09]  /*6a30*/  BSSY.RECONVERGENT B2, `(.L_x_76) ;  /* 0x0000051000027945 */ /* 0x000ff20003800200 */
[----:B------:R-:W-:Y:S01]  /*6a40*/  ISETP.GT.AND P0, PT, R27, 0xfffff, PT ;  /* 0x000fffff1b00780c */ /* 0x000fe20003f04270 */
[----:B------:R-:W-:-:S02]  /*6a50*/  IMAD.MOV.U32 R18, RZ, RZ, R26 ;  /* 0x000000ffff127224 */ /* 0x000fc400078e001a */
        /* <DEDUP_REMOVED lines=70> */
[----:B------:R-:W-:Y:S01]  /*6ec0*/  DADD R16, R24, R16 ;  /* 0x0000000018107229 */ /* 0x000fe20000000010 */
[----:B------:R-:W-:Y:S10]  /*6ed0*/  BRA `(.L_x_78) ;  /* 0x0000000000187947 */ /* 0x000ff40003800000 */
.L_x_77:
[----:B------:R-:W-:Y:S01]  /*6ee0*/  MOV R16, 0x0 ;  /* 0x0000000000107802 */ /* 0x000fe20000000f00 */
[----:B------:R-:W-:Y:S01]  /*6ef0*/  IMAD.MOV.U32 R17, RZ, RZ, 0x7ff00000 ;  /* 0x7ff00000ff117424 */ /* 0x000fe200078e00ff */
[----:B------:R-:W-:-:S05]  /*6f00*/  LOP3.LUT P0, RZ, R19, 0x7fffffff, RZ, 0xc0, !PT ;  /* 0x7fffffff13ff7812 */ /* 0x000fca000780c0ff */
[----:B------:R-:W-:-:S10]  /*6f10*/  DFMA R16, R18, R16, +INF ;  /* 0x7ff000001210742b */ /* 0x000fd40000000010 */
[----:B------:R-:W-:Y:S02]  /*6f20*/  FSEL R16, R16, RZ, P0 ;  /* 0x000000ff10107208 */ /* 0x000fe40000000000 */
[----:B------:R-:W-:-:S07]  /*6f30*/  FSEL R17, R17, -QNAN , P0 ;  /* 0xfff0000011117808 */ /* 0x000fce0000000000 */
.L_x_78:
[----:B------:R-:W-:Y:S05]  /*6f40*/  BSYNC.RECONVERGENT B2 ;  /* 0x0000000000027941 */ /* 0x000fea0003800200 */
.L_x_76:
[----:B------:R-:W-:-:S11]  /*6f50*/  DADD R18, R12, R16 ;  /* 0x000000000c127229 */ /* 0x000fd60000000010 */
.L_x_69:
[----:B------:R-:W-:Y:S05]  /*6f60*/  BSYNC.RECONVERGENT B1 ;  /* 0x0000000000017941 */ /* 0x000fea0003800200 */
.L_x_68:
[----:B------:R-:W0:Y:S01]  /*6f70*/  LDC.64 R20, c[0x0][0x3c8] ;  /* 0x0000f200ff147b82 */ /* 0x000e220000000a00 */
[C---:B------:R-:W-:Y:S01]  /*6f80*/  IMAD.WIDE.U32 R16, R5.reuse, 0x8, R10 ;  /* 0x0000000805107825 */ /* 0x040fe200078e000a */
[----:B------:R-:W2:Y:S04]  /*6f90*/  LDG.E.64 R12, desc[UR4][R8.64+0x10] ;  /* 0x00001004080c7981 */ /* 0x000ea8000c1e1b00 */
[----:B------:R-:W2:Y:S04]  /*6fa0*/  LDG.E.64 R10, desc[UR4][R16.64] ;  /* 0x00000004100a7981 */ /* 0x000ea8000c1e1b00 */
[----:B------:R-:W3:Y:S01]  /*6fb0*/  LDG.E.64 R22, desc[UR4][R8.64+0x40] ;  /* 0x0000400408167981 */ /* 0x000ee2000c1e1b00 */
[----:B0-----:R-:W-:-:S06]  /*6fc0*/  IMAD.WIDE.U32 R20, R5, 0x8, R20 ;  /* 0x0000000805147825 */ /* 0x001fcc00078e0014 */
        /* <DEDUP_REMOVED lines=74> */
.L_x_83:
[----:B------:R-:W-:Y:S05]  /*7470*/  BSYNC.RECONVERGENT B2 ;  /* 0x0000000000027941 */ /* 0x000fea0003800200 */
.L_x_82:
        /* <DEDUP_REMOVED lines=16> */
[----:B------:R-:W-:Y:S01]  /*7580*/  IMAD.MOV.U32 R27, RZ, RZ, 0x3ed0ee25 ;  /* 0x3ed0ee25ff1b7424 */ /* 0x000fe200078e00ff */
[----:B------:R-:W-:Y:S01]  /*7590*/  LOP3.LUT R23, R4, 0x3ff00000, RZ, 0xfc, !PT ;  /* 0x3ff0000004177812 */ /* 0x000fe200078efcff */
[----:B------:R-:W-:Y:S01]  /*75a0*/  UMOV UR8, 0x3ae80f1e ;  /* 0x3ae80f1e00087882 */ /* 0x000fe20000000000 */
[----:B------:R-:W-:Y:S01]  /*75b0*/  UMOV UR9, 0x3eb1380b ;  /* 0x3eb1380b00097882 */ /* 0x000fe20000000000 */
        /* <DEDUP_REMOVED lines=20> */
[----:B------:R-:W-:Y:S01]  /*7700*/  LOP3.LUT R26, R2, 0x80000000, RZ, 0x3c, !PT ;  /* 0x80000000021a7812 */ /* 0x000fe200078e3cff */
[----:B------:R-:W-:Y:S01]  /*7710*/  IMAD.MOV.U32 R27, RZ, RZ, 0x43300000 ;  /* 0x43300000ff1b7424 */ /* 0x000fe200078e00ff */
[----:B------:R-:W-:-:S03]  /*7720*/  DADD R24, R24, R24 ;  /* 0x0000000018187229 */ /* 0x000fc60000000018 */
[----:B------:R-:W-:Y:S01]  /*7730*/  DFMA R8, R20, R8, UR8 ;  /* 0x0000000814087e2b */ /* 0x000fe20008000008 */
[----:B------:R-:W-:Y:S01]  /*7740*/  UMOV UR8, 0xa9ab0956 ;  /* 0xa9ab095600087882 */ /* 0x000fe20000000000 */
[----:B------:R-:W-:Y:S01]  /*7750*/  UMOV UR9, 0x3f1745cb ;  /* 0x3f1745cb00097882 */ /* 0x000fe20000000000 */
[----:B------:R-:W-:Y:S01]  /*7760*/  DADD R26, R26, -UR10 ;  /* 0x8000000a1a1a7e29 */ /* 0x000fe20008000000 */
[----:B------:R-:W-:Y:S01]  /*7770*/  UMOV UR10, 0xfefa39ef ;  /* 0xfefa39ef000a7882 */ /* 0x000fe20000000000 */
[----:B------:R-:W-:Y:S01]  /*7780*/  UMOV UR11, 0x3fe62e42 ;  /* 0x3fe62e42000b7882 */ /* 0x000fe20000000000 */
[----:B------:R-:W-:Y:S02]  /*7790*/  DFMA R24, R22, -R16, R24 ;  /* 0x800000101618722b */ /* 0x000fe40000000018 */
[----:B------:R-:W-:Y:S01]  /*77a0*/  DFMA R8, R20, R8, UR8 ;  /* 0x0000000814087e2b */ /* 0x000fe20008000008 */
[----:B------:R-:W-:Y:S01]  /*77b0*/  UMOV UR8, 0x2d1b5154 ;  /* 0x2d1b515400087882 */ /* 0x000fe20000000000 */
[----:B------:R-:W-:Y:S01]  /*77c0*/  UMOV UR9, 0x3f3c71c7 ;  /* 0x3f3c71c700097882 */ /* 0x000fe20000000000 */
[----:B------:R-:W-:-:S03]  /*77d0*/  DFMA R22, R26, UR10, R16 ;  /* 0x0000000a1a167c2b */ /* 0x000fc60008000010 */
[----:B------:R-:W-:Y:S02]  /*77e0*/  DMUL R24, R18, R24 ;  /* 0x0000001812187228 */ /* 0x000fe40000000000 */
[----:B------:R-:W-:Y:S01]  /*77f0*/  DFMA R8, R20, R8, UR8 ;  /* 0x0000000814087e2b */ /* 0x000fe20008000008 */
[----:B------:R-:W-:Y:S01]  /*7800*/  UMOV UR8, 0x923be72d ;  /* 0x923be72d00087882 */ /* 0x000fe20000000000 */
[----:B------:R-:W-:Y:S01]  /*7810*/  UMOV UR9, 0x3f624924 ;  /* 0x3f62492400097882 */ /* 0x000fe20000000000 */
[----:B------:R-:W-:-:S05]  /*7820*/  DFMA R12, R26, -R12, R22 ;  /* 0x8000000c1a0c722b */ /* 0x000fca0000000016 */
[----:B------:R-:W-:Y:S01]  /*7830*/  DFMA R8, R20, R8, UR8 ;  /* 0x0000000814087e2b */ /* 0x000fe20008000008 */
[----:B------:R-:W-:Y:S01]  /*7840*/  UMOV UR8, 0x9999a3c4 ;  /* 0x9999a3c400087882 */ /* 0x000fe20000000000 */
[----:B------:R-:W-:Y:S01]  /*7850*/  UMOV UR9, 0x3f899999 ;  /* 0x3f89999900097882 */ /* 0x000fe20000000000 */
[----:B------:R-:W-:-:S05]  /*7860*/  DADD R12, -R16, R12 ;  /* 0x00000000100c7229 */ /* 0x000fca000000010c */
[----:B------:R-:W-:Y:S01]  /*7870*/  DFMA R8, R20, R8, UR8 ;  /* 0x0000000814087e2b */ /* 0x000fe20008000008 */
[----:B------:R-:W-:Y:S01]  /*7880*/  UMOV UR8, 0x55555554 ;  /* 0x5555555400087882 */ /* 0x000fe20000000000 */
[----:B------:R-:W-:-:S06]  /*7890*/  UMOV UR9, 0x3fb55555 ;  /* 0x3fb5555500097882 */ /* 0x000fcc0000000000 */
[----:B------:R-:W-:Y:S01]  /*78a0*/  DFMA R8, R20, R8, UR8 ;  /* 0x0000000814087e2b */ /* 0x000fe20008000008 */
[----:B------:R-:W-:Y:S01]  /*78b0*/  UMOV UR8, 0x3b39803f ;  /* 0x3b39803f00087882 */ /* 0x000fe20000000000 */
[----:B------:R-:W-:-:S06]  /*78c0*/  UMOV UR9, 0x3c7abc9e ;  /* 0x3c7abc9e00097882 */ /* 0x000fcc0000000000 */
[----:B------:R-:W-:-:S08]  /*78d0*/  DMUL R8, R20, R8 ;  /* 0x0000000814087228 */ /* 0x000fd00000000000 */
[----:B------:R-:W-:-:S08]  /*78e0*/  DFMA R8, R16, R8, R24 ;  /* 0x000000081008722b */ /* 0x000fd00000000018 */
[----:B------:R-:W-:-:S08]  /*78f0*/  DADD R8, R8, -R12 ;  /* 0x0000000008087229 */ /* 0x000fd0000000080c */
[----:B------:R-:W-:-:S08]  /*7900*/  DFMA R8, R26, UR8, R8 ;  /* 0x000000081a087c2b */ /* 0x000fd00008000008 */
[----:B------:R-:W-:-:S08]  /*7910*/  DADD R8, R22, R8 ;  /* 0x0000000016087229 */ /* 0x000fd00000000008 */
[----:B------:R-:W-:Y:S01]  /*7920*/  DADD R18, R10, R8 ;  /* 0x000000000a127229 */ /* 0x000fe20000000008 */
[----:B------:R-:W-:Y:S10]  /*7930*/  BRA `(.L_x_80) ;  /* 0x0000000800607947 */ /* 0x000ff40003800000 */
.L_x_84:
        /* <DEDUP_REMOVED lines=8> */
.L_x_81:
        /* <DEDUP_REMOVED lines=59> */
.L_x_86:
[----:B------:R-:W-:Y:S05]  /*7d70*/  BSYNC.RECONVERGENT B2 ;  /* 0x0000000000027941 */ /* 0x000fea0003800200 */
.L_x_85:
        /* <DEDUP_REMOVED lines=74> */
[----:B------:R-:W-:Y:S01]  /*8220*/  DADD R8, R22, R8 ;  /* 0x0000000016087229 */ /* 0x000fe20000000008 */
[----:B------:R-:W-:Y:S10]  /*8230*/  BRA `(.L_x_89) ;  /* 0x0000000000187947 */ /* 0x000ff40003800000 */
.L_x_88:
[----:B------:R-:W-:Y:S01]  /*8240*/  MOV R10, 0x0 ;  /* 0x00000000000a7802 */ /* 0x000fe20000000f00 */
[----:B------:R-:W-:Y:S01]  /*8250*/  IMAD.MOV.U32 R11, RZ, RZ, 0x7ff00000 ;  /* 0x7ff00000ff0b7424 */ /* 0x000fe200078e00ff */
[----:B------:R-:W-:-:S05]  /*8260*/  LOP3.LUT P0, RZ, R9, 0x7fffffff, RZ, 0xc0, !PT ;  /* 0x7fffffff09ff7812 */ /* 0x000fca000780c0ff */
[----:B------:R-:W-:-:S10]  /*8270*/  DFMA R10, R8, R10, +INF ;  /* 0x7ff00000080a742b */ /* 0x000fd4000000000a */
[----:B------:R-:W-:Y:S02]  /*8280*/  FSEL R8, R10, RZ, P0 ;  /* 0x000000ff0a087208 */ /* 0x000fe40000000000 */
[----:B------:R-:W-:-:S07]  /*8290*/  FSEL R9, R11, -QNAN , P0 ;  /* 0xfff000000b097808 */ /* 0x000fce0000000000 */
.L_x_89:
[----:B------:R-:W-:Y:S05]  /*82a0*/  BSYNC.RECONVERGENT B2 ;  /* 0x0000000000027941 */ /* 0x000fea0003800200 */
.L_x_87:
[----:B------:R-:W-:-:S11]  /*82b0*/  DADD R18, R12, R8 ;  /* 0x000000000c127229 */ /* 0x000fd60000000008 */
.L_x_80:
[----:B------:R-:W-:Y:S05]  /*82c0*/  BSYNC.RECONVERGENT B1 ;  /* 0x0000000000017941 */ /* 0x000fea0003800200 */
.L_x_79:
[----:B------:R-:W0:Y:S01]  /*82d0*/  LDC.64 R8, c[0x0][0x3d0] ;  /* 0x0000f400ff087b82 */ /* 0x000e220000000a00 */
[----:B------:R-:W1:Y:S07]  /*82e0*/  LDCU UR8, c[0x0][0x3e8] ;  /* 0x00007d00ff0877ac */ /* 0x000e6e0008000800 */
[----:B------:R-:W2:Y:S08]  /*82f0*/  LDC.64 R10, c[0x0][0x3d8] ;  /* 0x0000f600ff0a7b82 */ /* 0x000eb00000000a00 */
[----:B------:R-:W3:Y:S08]  /*8300*/  LDC.64 R12, c[0x0][0x3e0] ;  /* 0x0000f800ff0c7b82 */ /* 0x000ef00000000a00 */
[----:B------:R-:W-:Y:S01]  /*8310*/  BAR.SYNC.DEFER_BLOCKING 0x0 ;  /* 0x0000000000007b1d */ /* 0x000fe20000010000 */
[C---:B-1----:R-:W-:Y:S01]  /*8320*/  ISETP.NE.AND P0, PT, R5.reuse, UR8, PT ;  /* 0x0000000805007c0c */ /* 0x042fe2000bf05270 */
[----:B0-----:R-:W-:-:S04]  /*8330*/  IMAD.WIDE.U32 R8, R5, 0x8, R8 ;  /* 0x0000000805087825 */ /* 0x001fc800078e0008 */
[----:B--2---:R-:W-:-:S04]  /*8340*/  IMAD.WIDE.U32 R10, R5, 0x8, R10 ;  /* 0x00000008050a7825 */ /* 0x004fc800078e000a */
[----:B---3--:R-:W-:Y:S01]  /*8350*/  IMAD.WIDE.U32 R12, R5, 0x8, R12 ;  /* 0x00000008050c7825 */ /* 0x008fe200078e000c */
[----:B------:R0:W-:Y:S04]  /*8360*/  STG.E.64 desc[UR4][R8.64], R14 ;  /* 0x0000000e08007986 */ /* 0x0001e8000c101b04 */
[----:B------:R0:W-:Y:S04]  /*8370*/  STG.E.64 desc[UR4][R10.64], R6 ;  /* 0x000000060a007986 */ /* 0x0001e8000c101b04 */
[----:B------:R0:W-:Y:S01]  /*8380*/  STG.E.64 desc[UR4][R12.64], R18 ;  /* 0x000000120c007986 */ /* 0x0001e2000c101b04 */
[----:B------:R-:W-:Y:S05]  /*8390*/  @P0 BRA `(.L_x_11) ;  /* 0x00000024007c0947 */ /* 0x000fea0003800000 */
[----:B0-----:R-:W0:Y:S02]  /*83a0*/  LDC.64 R8, c[0x0][0x3f0] ;  /* 0x0000fc00ff087b82 */ /* 0x001e240000000a00 */
[----:B0-----:R0:W5:Y:S01]  /*83b0*/  LDG.E.64 R4, desc[UR4][R8.64] ;  /* 0x0000000408047981 */ /* 0x001162000c1e1b00 */
[----:B------:R-:W-:Y:S01]  /*83c0*/  DSETP.NEU.AND P0, PT, R14, -UR6, PT ;  /* 0x800000060e007e2a */ /* 0x000fe2000bf0d000 */
[----:B------:R-:W-:Y:S01]  /*83d0*/  BSSY.RECONVERGENT B1, `(.L_x_90) ;  /* 0x000012c000017945 */ /* 0x000fe20003800200 */
[----:B------:R-:W-:Y:S02]  /*83e0*/  IMAD.MOV.U32 R10, RZ, RZ, R6 ;  /* 0x000000ffff0a7224 */ /* 0x000fe400078e0006 */
[----:B------:R-:W-:-:S10]  /*83f0*/  IMAD.MOV.U32 R11, RZ, RZ, R7 ;  /* 0x000000ffff0b7224 */ /* 0x000fd400078e0007 */
[----:B0-----:R-:W-:Y:S05]  /*8400*/  @!P0 BRA `(.L_x_91) ;  /* 0x0000001000a08947 */ /* 0x001fea0003800000 */
        /* <DEDUP_REMOVED lines=58> */
[----:B------:R-:W-:Y:S02]  /*87b0*/  @!P1 MOV R6, R18 ;  /* 0x0000001200069202 */ /* 0x000fe40000000f00 */
[----:B------:R-:W-:Y:S02]  /*87c0*/  @!P1 SHF.R.S32.HI R7, RZ, 0x1, R2 ;  /* 0x00000001ff079819 */ /* 0x000fe40000011402 */
[----:B------:R-:W-:-:S03]  /*87d0*/  FSEL R17, R17, RZ, P0 ;  /* 0x000000ff11117208 */ /* 0x000fc60000000000 */
[----:B------:R-:W-:Y:S02]  /*87e0*/  @!P1 IMAD.IADD R10, R10, 0x1, -R7 ;  /* 0x000000010a0a9824 */ /* 0x000fe400078e0a07 */
[----:B------:R-:W-:-:S03]  /*87f0*/  @!P1 IMAD R7, R7, 0x100000, R19 ;  /* 0x0010000007079824 */ /* 0x000fc600078e0213 */
[----:B------:R-:W-:Y:S01]  /*8800*/  @!P1 LEA R11, R10, 0x3ff00000, 0x14 ;  /* 0x3ff000000a0b9811 */ /* 0x000fe200078ea0ff */
[----:B------:R-:W-:-:S06]  /*8810*/  @!P1 IMAD.MOV.U32 R10, RZ, RZ, RZ ;  /* 0x000000ffff0a9224 */ /* 0x000fcc00078e00ff */
[----:B------:R-:W-:-:S11]  /*8820*/  @!P1 DMUL R16, R6, R10 ;  /* 0x0000000a06109228 */ /* 0x000fd60000000000 */
.L_x_94:
[----:B------:R-:W-:Y:S05]  /*8830*/  BSYNC.RECONVERGENT B2 ;  /* 0x0000000000027941 */ /* 0x000fea0003800200 */
.L_x_93:
[----:B------:R-:W-:-:S10]  /*8840*/  DADD R6, R16, 1 ;  /* 0x3ff0000010067429 */ /* 0x000fd40000000000 */
[----:B------:R-:W-:Y:S01]  /*8850*/  ISETP.GT.AND P0, PT, R7, 0xfffff, PT ;  /* 0x000fffff0700780c */ /* 0x000fe20003f04270 */
[--C-:B------:R-:W-:Y:S02]  /*8860*/  IMAD.MOV.U32 R10, RZ, RZ, R6.reuse ;  /* 0x000000ffff0a7224 */ /* 0x100fe400078e0006 */
[----:B------:R-:W-:Y:S02]  /*8870*/  IMAD.MOV.U32 R11, RZ, RZ, R7 ;  /* 0x000000ffff0b7224 */ /* 0x000fe400078e0007 */
[----:B------:R-:W-:-:S08]  /*8880*/  IMAD.MOV.U32 R22, RZ, RZ, R6 ;  /* 0x000000ffff167224 */ /* 0x000fd000078e0006 */
[----:B------:R-:W-:-:S10]  /*8890*/  @!P0 DMUL R10, R10, 1.80143985094819840000e+16 ;  /* 0x435000000a0a8828 */ /* 0x000fd40000000000 */
[----:B------:R-:W-:Y:S01]  /*88a0*/  @!P0 MOV R7, R11 ;  /* 0x0000000b00078202 */ /* 0x000fe20000000f00 */
[----:B------:R-:W-:-:S04]  /*88b0*/  @!P0 IMAD.MOV.U32 R22, RZ, RZ, R10 ;  /* 0x000000ffff168224 */ /* 0x000fc800078e000a */
[----:B------:R-:W-:-:S05]  /*88c0*/  VIADD R2, R7, 0xffffffff ;  /* 0xffffffff07027836 */ /* 0x000fca0000000000 */
[----:B------:R-:W-:Y:S01]  /*88d0*/  ISETP.GT.U32.AND P1, PT, R2, 0x7feffffe, PT ;  /* 0x7feffffe0200780c */ /* 0x000fe20003f24070 */
[----:B------:R-:W-:Y:S01]  /*88e0*/  IMAD.MOV.U32 R2, RZ, RZ, -0x3ff ;  /* 0xfffffc01ff027424 */ /* 0x000fe200078e00ff */
[----:B------:R-:W-:-:S11]  /*88f0*/  @!P0 MOV R2, 0xfffffbcb ;  /* 0xfffffbcb00028802 */ /* 0x000fd60000000f00 */
[----:B------:R-:W-:Y:S05]  /*8900*/  @P1 BRA `(.L_x_95) ;  /* 0x0000000000fc1947 */ /* 0x000fea0003800000 */
[C---:B------:R-:W-:Y:S01]  /*8910*/  LOP3.LUT R6, R7.reuse, 0xfffff, RZ, 0xc0, !PT ;  /* 0x000fffff07067812 */ /* 0x040fe200078ec0ff */
[----:B------:R-:W-:Y:S01]  /*8920*/  IMAD.MOV.U32 R24, RZ, RZ, -0x748574fc ;  /* 0x8b7a8b04ff187424 */ /* 0x000fe200078e00ff */
[----:B------:R-:W-:Y:S01]  /*8930*/  MOV R20, RZ ;  /* 0x000000ff00147202 */ /* 0x000fe20000000f00 */
        /* <DEDUP_REMOVED lines=35> */
[----:B------:R-:W-:Y:S01]  /*8b70*/  LOP3.LUT R10, R2, 0x80000000, RZ, 0x3c, !PT ;  /* 0x80000000020a7812 */ /* 0x000fe200078e3cff */
[----:B------:R-:W-:Y:S01]  /*8b80*/  DMUL R24, R20, R24 ;  /* 0x0000001814187228 */ /* 0x000fe20000000000 */
[----:B------:R-:W-:-:S03]  /*8b90*/  MOV R11, 0x43300000 ;  /* 0x43300000000b7802 */ /* 0x000fc60000000f00 */
[----:B------:R-:W-:Y:S01]  /*8ba0*/  DFMA R6, R18, R6, UR8 ;  /* 0x0000000812067e2b */ /* 0x000fe20008000006 */
[----:B------:R-:W-:Y:S01]  /*8bb0*/  UMOV UR8, 0x9999a3c4 ;  /* 0x9999a3c400087882 */ /* 0x000fe20000000000 */
[----:B------:R-:W-:Y:S01]  /*8bc0*/  UMOV UR9, 0x3f899999 ;  /* 0x3f89999900097882 */ /* 0x000fe20000000000 */
[----:B------:R-:W-:Y:S01]  /*8bd0*/  DADD R10, R10, -UR10 ;  /* 0x8000000a0a0a7e29 */ /* 0x000fe20008000000 */
[----:B------:R-:W-:Y:S01]  /*8be0*/  UMOV UR10, 0xfefa39ef ;  /* 0xfefa39ef000a7882 */ /* 0x000fe20000000000 */
[----:B------:R-:W-:-:S03]  /*8bf0*/  UMOV UR11, 0x3fe62e42 ;  /* 0x3fe62e42000b7882 */ /* 0x000fc60000000000 */
[----:B------:R-:W-:Y:S01]  /*8c00*/  DFMA R6, R18, R6, UR8 ;  /* 0x0000000812067e2b */ /* 0x000fe20008000006 */
[----:B------:R-:W-:Y:S01]  /*8c10*/  UMOV UR8, 0x55555554 ;  /* 0x5555555400087882 */ /* 0x000fe20000000000 */
[----:B------:R-:W-:Y:S01]  /*8c20*/  UMOV UR9, 0x3fb55555 ;  /* 0x3fb5555500097882 */ /* 0x000fe20000000000 */
[----:B------:R-:W-:-:S05]  /*8c30*/  DFMA R22, R10, UR10, R16 ;  /* 0x0000000a0a167c2b */ /* 0x000fca0008000010 */
[----:B------:R-:W-:Y:S01]  /*8c40*/  DFMA R6, R18, R6, UR8 ;  /* 0x0000000812067e2b */ /* 0x000fe20008000006 */
[----:B------:R-:W-:Y:S01]  /*8c50*/  UMOV UR8, 0x3b39803f ;  /* 0x3b39803f00087882 */ /* 0x000fe20000000000 */
[----:B------:R-:W-:Y:S01]  /*8c60*/  UMOV UR9, 0x3c7abc9e ;  /* 0x3c7abc9e00097882 */ /* 0x000fe20000000000 */
[----:B------:R-:W-:-:S05]  /*8c70*/  DFMA R12, R10, -R12, R22 ;  /* 0x8000000c0a0c722b */ /* 0x000fca0000000016 */
[----:B------:R-:W-:-:S03]  /*8c80*/  DMUL R6, R18, R6 ;  /* 0x0000000612067228 */ /* 0x000fc60000000000 */
[----:B------:R-:W-:-:S05]  /*8c90*/  DADD R12, -R16, R12 ;  /* 0x00000000100c7229 */ /* 0x000fca000000010c */
[----:B------:R-:W-:-:S08]  /*8ca0*/  DFMA R6, R16, R6, R24 ;  /* 0x000000061006722b */ /* 0x000fd00000000018 */
[----:B------:R-:W-:-:S08]  /*8cb0*/  DADD R6, R6, -R12 ;  /* 0x0000000006067229 */ /* 0x000fd0000000080c */
[----:B------:R-:W-:-:S08]  /*8cc0*/  DFMA R6, R10, UR8, R6 ;  /* 0x000000080a067c2b */ /* 0x000fd00008000006 */
[----:B------:R-:W-:-:S08]  /*8cd0*/  DADD R6, R22, R6 ;  /* 0x0000000016067229 */ /* 0x000fd00000000006 */
[----:B------:R-:W-:Y:S01]  /*8ce0*/  DADD R10, R14, R6 ;  /* 0x000000000e0a7229 */ /* 0x000fe20000000006 */
[----:B------:R-:W-:Y:S10]  /*8cf0*/  BRA `(.L_x_91) ;  /* 0x0000000800647947 */ /* 0x000ff40003800000 */
.L_x_95:
        /* <DEDUP_REMOVED lines=8> */
.L_x_92:
        /* <DEDUP_REMOVED lines=15> */
[----:B------:R-:W-:Y:S01]  /*8e70*/  MOV R19, 0x3e928af3 ;  /* 0x3e928af300137802 */ /* 0x000fe20000000f00 */
        /* <DEDUP_REMOVED lines=35> */
[----:B------:R-:W-:Y:S01]  /*90b0*/  @!P1 LEA.HI R2, R12, R12, RZ, 0x1 ;  /* 0x0000000c0c029211 */ /* 0x000fe200078f08ff */
[----:B------:R-:W-:Y:S01]  /*90c0*/  @!P1 IMAD.MOV.U32 R10, RZ, RZ, R18 ;  /* 0x000000ffff0a9224 */ /* 0x000fe200078e0012 */
[----:B------:R-:W-:Y:S02]  /*90d0*/  FSEL R17, R17, RZ, P0 ;  /* 0x000000ff11117208 */ /* 0x000fe40000000000 */
[----:B------:R-:W-:-:S05]  /*90e0*/  @!P1 SHF.R.S32.HI R11, RZ, 0x1, R2 ;  /* 0x00000001ff0b9819 */ /* 0x000fca0000011402 */
[----:B------:R-:W-:Y:S01]  /*90f0*/  @!P1 IMAD.IADD R12, R12, 0x1, -R11 ;  /* 0x000000010c0c9824 */ /* 0x000fe200078e0a0b */
[----:B------:R-:W-:-:S04]  /*9100*/  @!P1 LEA R11, R11, R19, 0x14 ;  /* 0x000000130b0b9211 */ /* 0x000fc800078ea0ff */
[----:B------:R-:W-:Y:S01]  /*9110*/  @!P1 LEA R13, R12, 0x3ff00000, 0x14 ;  /* 0x3ff000000c0d9811 */ /* 0x000fe200078ea0ff */
[----:B------:R-:W-:-:S06]  /*9120*/  @!P1 IMAD.MOV.U32 R12, RZ, RZ, RZ ;  /* 0x000000ffff0c9224 */ /* 0x000fcc00078e00ff */
[----:B------:R-:W-:-:S11]  /*9130*/  @!P1 DMUL R16, R10, R12 ;  /* 0x0000000c0a109228 */ /* 0x000fd60000000000 */
.L_x_97:
[----:B------:R-:W-:Y:S05]  /*9140*/  BSYNC.RECONVERGENT B2 ;  /* 0x0000000000027941 */ /* 0x000fea0003800200 */
.L_x_96:
        /* <DEDUP_REMOVED lines=27> */
[----:B------:R-:W-:-:S06]  /*9300*/  @P0 MOV R23, R13 ;  /* 0x0000000d00170202 */ /* 0x000fcc0000000f00 */
        /* <DEDUP_REMOVED lines=25> */
[----:B------:R-:W-:Y:S01]  /*94a0*/  IMAD.MOV.U32 R13, RZ, RZ, 0x43300000 ;  /* 0x43300000ff0d7424 */ /* 0x000fe200078e00ff */
[----:B------:R-:W-:-:S03]  /*94b0*/  DMUL R24, R20, R24 ;  /* 0x0000001814187228 */ /* 0x000fc60000000000 */
        /* <DEDUP_REMOVED lines=19> */
[----:B------:R-:W-:Y:S01]  /*95f0*/  DADD R10, R22, R10 ;  /* 0x00000000160a7229 */ /* 0x000fe2000000000a */
[----:B------:R-:W-:Y:S10]  /*9600*/  BRA `(.L_x_100) ;  /* 0x0000000000187947 */ /* 0x000ff40003800000 */
.L_x_99:
[----:B------:R-:W-:Y:S01]  /*9610*/  IMAD.MOV.U32 R10, RZ, RZ, 0x0 ;  /* 0x00000000ff0a7424 */ /* 0x000fe200078e00ff */
[----:B------:R-:W-:Y:S01]  /*9620*/  LOP3.LUT P0, RZ, R13, 0x7fffffff, RZ, 0xc0, !PT ;  /* 0x7fffffff0dff7812 */ /* 0x000fe2000780c0ff */
[----:B------:R-:W-:-:S06]  /*9630*/  IMAD.MOV.U32 R11, RZ, RZ, 0x7ff00000 ;  /* 0x7ff00000ff0b7424 */ /* 0x000fcc00078e00ff */
[----:B------:R-:W-:-:S10]  /*9640*/  DFMA R10, R12, R10, +INF ;  /* 0x7ff000000c0a742b */ /* 0x000fd4000000000a */
[----:B------:R-:W-:Y:S02]  /*9650*/  FSEL R10, R10, RZ, P0 ;  /* 0x000000ff0a0a7208 */ /* 0x000fe40000000000 */
[----:B------:R-:W-:-:S07]  /*9660*/  FSEL R11, R11, -QNAN , P0 ;  /* 0xfff000000b0b7808 */ /* 0x000fce0000000000 */
.L_x_100:
[----:B------:R-:W-:Y:S05]  /*9670*/  BSYNC.RECONVERGENT B2 ;  /* 0x0000000000027941 */ /* 0x000fea0003800200 */
.L_x_98:
[----:B------:R-:W-:-:S11]  /*9680*/  DADD R10, R6, R10 ;  /* 0x00000000060a7229 */ /* 0x000fd6000000000a */
.L_x_91:
[----:B------:R-:W-:Y:S05]  /*9690*/  BSYNC.RECONVERGENT B1 ;  /* 0x0000000000017941 */ /* 0x000fea0003800200 */
.L_x_90:
[----:B-----5:R-:W-:Y:S01]  /*96a0*/  DSETP.NEU.AND P0, PT, R4, -UR6, PT ;  /* 0x8000000604007e2a */ /* 0x020fe2000bf0d000 */
[----:B------:R-:W-:Y:S01]  /*96b0*/  MOV R6, R10 ;  /* 0x0000000a00067202 */ /* 0x000fe20000000f00 */
[----:B------:R-:W-:-:S12]  /*96c0*/  IMAD.MOV.U32 R7, RZ, RZ, R11 ;  /* 0x000000ffff077224 */ /* 0x000fd800078e000b */
[----:B------:R-:W-:Y:S05]  /*96d0*/  @!P0 BRA `(.L_x_101) ;  /* 0x0000001000a88947 */ /* 0x000fea0003800000 */
[----:B------:R-:W-:Y:S01]  /*96e0*/  DSETP.NEU.AND P0, PT, R10, -UR6, PT ;  /* 0x800000060a007e2a */ /* 0x000fe2000bf0d000 */
[----:B------:R-:W-:Y:S01]  /*96f0*/  BSSY.RECONVERGENT B1, `(.L_x_101) ;  /* 0x0000128000017945 */ /* 0x000fe20003800200 */
[----:B------:R-:W-:Y:S02]  /*9700*/  IMAD.MOV.U32 R6, RZ, RZ, R4 ;  /* 0x000000ffff067224 */ /* 0x000fe400078e0004 */
[----:B------:R-:W-:-:S10]  /*9710*/  IMAD.MOV.U32 R7, RZ, RZ, R5 ;  /* 0x000000ffff077224 */ /* 0x000fd400078e0005 */
[----:B------:R-:W-:Y:S05]  /*9720*/  @!P0 BRA `(.L_x_102) ;  /* 0x0000001000908947 */ /* 0x000fea0003800000 */
[----:B------:R-:W-:-:S14]  /*9730*/  DSETP.GT.AND P0, PT, R4, R10, PT ;  /* 0x0000000a0400722a */ /* 0x000fdc0003f04000 */
[----:B------:R-:W-:Y:S05]  /*9740*/  @!P0 BRA `(.L_x_103) ;  /* 0x0000000800448947 */ /* 0x000fea0003800000 */
[----:B------:R-:W-:Y:S01]  /*9750*/  DADD R10, -R4, R10 ;  /* 0x00000000040a7229 */ /* 0x000fe2000000010a */
[----:B------:R-:W-:Y:S01]  /*9760*/  MOV R12, 0x652b82fe ;  /* 0x652b82fe000c7802 */ /* 0x000fe20000000f00 */
[----:B------:R-:W-:Y:S01]  /*9770*/  IMAD.MOV.U32 R13, RZ, RZ, 0x3ff71547 ;  /* 0x3ff71547ff0d7424 */ /* 0x000fe200078e00ff */
[----:B------:R-:W-:Y:S01]  /*9780*/  UMOV UR8, 0x3b39803f ;  /* 0x3b39803f00087882 */ /* 0x000fe20000000000 */
[----:B------:R-:W-:Y:S01]  /*9790*/  IMAD.MOV.U32 R6, RZ, RZ, -0x105c611 ;  /* 0xfefa39efff067424 */ /* 0x000fe200078e00ff */
[----:B------:R-:W-:Y:S01]  /*97a0*/  UMOV UR9, 0x3c7abc9e ;  /* 0x3c7abc9e00097882 */ /* 0x000fe20000000000 */
[----:B------:R-:W-:Y:S01]  /*97b0*/  IMAD.MOV.U32 R7, RZ, RZ, 0x3fe62e42 ;  /* 0x3fe62e42ff077424 */ /* 0x000fe200078e00ff */
[----:B------:R-:W-:Y:S01]  /*97c0*/  BSSY.RECONVERGENT B2, `(.L_x_104) ;  /* 0x0000035000027945 */ /* 0x000fe20003800200 */
[----:B------:R-:W-:Y:S02]  /*97d0*/  DFMA R12, R10, R12, 6.75539944105574400000e+15 ;  /* 0x433800000a0c742b */ /* 0x000fe4000000000c */
[----:B------:R-:W-:-:S06]  /*97e0*/  FSETP.GEU.AND P0, PT, |R11|, 4.1917929649353027344, PT ;  /* 0x4086232b0b00780b */ /* 0x000fcc0003f0e200 */
        /* <DEDUP_REMOVED lines=44> */
[----:B------:R-:W-:-:S04]  /*9ab0*/  @!P1 SHF.R.S32.HI R11, RZ, 0x1, R2 ;  /* 0x00000001ff0b9819 */ /* 0x000fc80000011402 */
[----:B------:R-:W-:Y:S01]  /*9ac0*/  @!P1 IADD3 R12, PT, PT, R12, -R11, RZ ;  /* 0x8000000b0c0c9210 */ /* 0x000fe20007ffe0ff */
[----:B------:R-:W-:-:S03]  /*9ad0*/  @!P1 IMAD R11, R11, 0x100000, R17 ;  /* 0x001000000b0b9824 */ /* 0x000fc600078e0211 */
[----:B------:R-:W-:Y:S01]  /*9ae0*/  @!P1 LEA R13, R12, 0x3ff00000, 0x14 ;  /* 0x3ff000000c0d9811 */ /* 0x000fe200078ea0ff */
[----:B------:R-:W-:-:S06]  /*9af0*/  @!P1 IMAD.MOV.U32 R12, RZ, RZ, RZ ;  /* 0x000000ffff0c9224 */ /* 0x000fcc00078e00ff */
[----:B------:R-:W-:-:S11]  /*9b00*/  @!P1 DMUL R14, R10, R12 ;  /* 0x0000000c0a0e9228 */ /* 0x000fd60000000000 */
.L_x_105:
[----:B------:R-:W-:Y:S05]  /*9b10*/  BSYNC.RECONVERGENT B2 ;  /* 0x0000000000027941 */ /* 0x000fea0003800200 */
.L_x_104:
[----:B------:R-:W-:-:S10]  /*9b20*/  DADD R10, R14, 1 ;  /* 0x3ff000000e0a7429 */ /* 0x000fd40000000000 */
[----:B------:R-:W-:Y:S01]  /*9b30*/  ISETP.GT.AND P0, PT, R11, 0xfffff, PT ;  /* 0x000fffff0b00780c */ /* 0x000fe20003f04270 */
[----:B------:R-:W-:Y:S01]  /*9b40*/  IMAD.MOV.U32 R13, RZ, RZ, R11 ;  /* 0x000000ffff0d7224 */ /* 0x000fe200078e000b */
[----:B------:R-:W-:-:S11]  /*9b50*/  MOV R12, R10 ;  /* 0x0000000a000c7202 */ /* 0x000fd60000000f00 */
[----:B------:R-:W-:-:S10]  /*9b60*/  @!P0 DMUL R12, R12, 1.80143985094819840000e+16 ;  /* 0x435000000c0c8828 */ /* 0x000fd40000000000 */
[----:B------:R-:W-:Y:S02]  /*9b70*/  @!P0 IMAD.MOV.U32 R11, RZ, RZ, R13 ;  /* 0x000000ffff0b8224 */ /* 0x000fe400078e000d */
[----:B------:R-:W-:Y:S02]  /*9b80*/  @!P0 IMAD.MOV.U32 R10, RZ, RZ, R12 ;  /* 0x000000ffff0a8224 */ /* 0x000fe400078e000c */
[----:B------:R-:W-:-:S05]  /*9b90*/  VIADD R2, R11, 0xffffffff ;  /* 0xffffffff0b027836 */ /* 0x000fca0000000000 */
[----:B------:R-:W-:Y:S02]  /*9ba0*/  ISETP.GT.U32.AND P1, PT, R2, 0x7feffffe, PT ;  /* 0x7feffffe0200780c */ /* 0x000fe40003f24070 */
[----:B------:R-:W-:Y:S01]  /*9bb0*/  MOV R2, 0xfffffc01 ;  /* 0xfffffc0100027802 */ /* 0x000fe20000000f00 */
[----:B------:R-:W-:-:S10]  /*9bc0*/  @!P0 IMAD.MOV.U32 R2, RZ, RZ, -0x435 ;  /* 0xfffffbcbff028424 */ /* 0x000fd400078e00ff */
[----:B------:R-:W-:Y:S05]  /*9bd0*/  @P1 BRA `(.L_x_106) ;  /* 0x0000000400001947 */ /* 0x000fea0003800000 */
[----:B------:R-:W-:Y:S01]  /*9be0*/  LOP3.LUT R12, R11, 0xfffff, RZ, 0xc0, !PT ;  /* 0x000fffff0b0c7812 */ /* 0x000fe200078ec0ff */
[----:B------:R-:W-:Y:S01]  /*9bf0*/  IMAD.MOV.U32 R14, RZ, RZ, RZ ;  /* 0x000000ffff0e7224 */ /* 0x000fe200078e00ff */
[----:B------:R-:W-:Y:S01]  /*9c00*/  MOV R23, 0x3ed0ee25 ;  /* 0x3ed0ee2500177802 */ /* 0x000fe20000000f00 */
[----:B------:R-:W-:Y:S01]  /*9c10*/  IMAD.MOV.U32 R22, RZ, RZ, -0x748574fc ;  /* 0x8b7a8b04ff167424 */ /* 0x000fe200078e00ff */
[----:B------:R-:W-:Y:S01]  /*9c20*/  LOP3.LUT R13, R12, 0x3ff00000, RZ, 0xfc, !PT ;  /* 0x3ff000000c0d7812 */ /* 0x000fe200078efcff */
[----:B------:R-:W-:Y:S01]  /*9c30*/  IMAD.MOV.U32 R12, RZ, RZ, R10 ;  /* 0x000000ffff0c7224 */ /* 0x000fe200078e000a */
[----:B------:R-:W-:Y:S01]  /*9c40*/  UMOV UR8, 0x3ae80f1e ;  /* 0x3ae80f1e00087882 */ /* 0x000fe20000000000 */
[----:B------:R-:W-:Y:S01]  /*9c50*/  UMOV UR9, 0x3eb1380b ;  /* 0x3eb1380b00097882 */ /* 0x000fe20000000000 */
[----:B------:R-:W-:Y:S01]  /*9c60*/  ISETP.GE.U32.AND P0, PT, R13, 0x3ff6a09f, PT ;  /* 0x3ff6a09f0d00780c */ /* 0x000fe20003f06070 */
[----:B------:R-:W-:Y:S01]  /*9c70*/  IMAD.MOV.U32 R25, RZ, RZ, 0x43300000 ;  /* 0x43300000ff197424 */ /* 0x000fe200078e00ff */
[----:B------:R-:W-:Y:S01]  /*9c80*/  LEA.HI R2, R11, R2, RZ, 0xc ;  /* 0x000000020b027211 */ /* 0x000fe200078f60ff */
[----:B------:R-:W-:Y:S01]  /*9c90*/  UMOV UR10, 0x80000000 ;  /* 0x80000000000a7882 */ /* 0x000fe20000000000 */
[----:B------:R-:W-:-:S09]  /*9ca0*/  UMOV UR11, 0x43300000 ;  /* 0x43300000000b7882 */ /* 0x000fd20000000000 */
[----:B------:R-:W-:Y:S01]  /*9cb0*/  @P0 IADD3 R15, PT, PT, R13, -0x100000, RZ ;  /* 0xfff000000d0f0810 */ /* 0x000fe20007ffe0ff */
[----:B------:R-:W-:-:S04]  /*9cc0*/  @P0 VIADD R2, R2, 0x1 ;  /* 0x0000000102020836 */ /* 0x000fc80000000000 */
[----:B------:R-:W-:Y:S01]  /*9cd0*/  @P0 IMAD.MOV.U32 R13, RZ, RZ, R15 ;  /* 0x000000ffff0d0224 */ /* 0x000fe200078e000f */
[----:B------:R-:W-:-:S05]  /*9ce0*/  LOP3.LUT R24, R2, 0x80000000, RZ, 0x3c, !PT ;  /* 0x8000000002187812 */ /* 0x000fca00078e3cff */
        /* <DEDUP_REMOVED lines=25> */
[----:B------:R-:W-:Y:S02]  /*9e80*/  DMUL R22, R14, R22 ;  /* 0x000000160e167228 */ /* 0x000fe40000000000 */
[----:B------:R-:W-:-:S03]  /*9e90*/  DFMA R6, R10, -R6, R12 ;  /* 0x800000060a06722b */ /* 0x000fc6000000000c */
[----:B------:R-:W-:Y:S01]  /*9ea0*/  DFMA R20, R18, R20, UR8 ;  /* 0x0000000812147e2b */ /* 0x000fe20008000014 */
[----:B------:R-:W-:Y:S01]  /*9eb0*/  UMOV UR8, 0x923be72d ;  /* 0x923be72d00087882 */ /* 0x000fe20000000000 */
[----:B------:R-:W-:-:S03]  /*9ec0*/  UMOV UR9, 0x3f624924 ;  /* 0x3f62492400097882 */ /* 0x000fc60000000000 */
[----:B------:R-:W-:-:S03]  /*9ed0*/  DADD R6, -R16, R6 ;  /* 0x0000000010067229 */ /* 0x000fc60000000106 */
        /* <DEDUP_REMOVED lines=16> */
.L_x_106:
[----:B------:R-:W-:Y:S01]  /*9fe0*/  IMAD.MOV.U32 R6, RZ, RZ, 0x0 ;  /* 0x00000000ff067424 */ /* 0x000fe200078e00ff */
[----:B------:R-:W-:Y:S02]  /*9ff0*/  MOV R7, 0x7ff00000 ;  /* 0x7ff0000000077802 */ /* 0x000fe40000000f00 */
[----:B------:R-:W-:-:S04]  /*a000*/  LOP3.LUT P0, RZ, R13, 0x7fffffff, RZ, 0xc0, !PT ;  /* 0x7fffffff0dff7812 */ /* 0x000fc8000780c0ff */
[----:B------:R-:W-:-:S10]  /*a010*/  DFMA R6, R12, R6, +INF ;  /* 0x7ff000000c06742b */ /* 0x000fd40000000006 */
[----:B------:R-:W-:Y:S02]  /*a020*/  FSEL R6, R6, RZ, P0 ;  /* 0x000000ff06067208 */ /* 0x000fe40000000000 */
[----:B------:R-:W-:-:S06]  /*a030*/  FSEL R7, R7, -QNAN , P0 ;  /* 0xfff0000007077808 */ /* 0x000fcc0000000000 */
[----:B------:R-:W-:Y:S01]  /*a040*/  DADD R6, R4, R6 ;  /* 0x0000000004067229 */ /* 0x000fe20000000006 */
[----:B------:R-:W-:Y:S10]  /*a050*/  BRA `(.L_x_102) ;  /* 0x0000000800447947 */ /* 0x000ff40003800000 */
.L_x_103:
[----:B------:R-:W-:Y:S01]  /*a060*/  DADD R6, R4, -R10 ;  /* 0x0000000004067229 */ /* 0x000fe2000000080a */
[----:B------:R-:W-:Y:S01]  /*a070*/  IMAD.MOV.U32 R12, RZ, RZ, 0x652b82fe ;  /* 0x652b82feff0c7424 */ /* 0x000fe200078e00ff */
[----:B------:R-:W-:Y:S01]  /*a080*/  MOV R5, 0x3fe62e42 ;  /* 0x3fe62e4200057802 */ /* 0x000fe20000000f00 */
[----:B------:R-:W-:Y:S01]  /*a090*/  IMAD.MOV.U32 R13, RZ, RZ, 0x3ff71547 ;  /* 0x3ff71547ff0d7424 */ /* 0x000fe200078e00ff */
[----:B------:R-:W-:Y:S01]  /*a0a0*/  UMOV UR8, 0x3b39803f ;  /* 0x3b39803f00087882 */ /* 0x000fe20000000000 */
[----:B------:R-:W-:Y:S01]  /*a0b0*/  IMAD.MOV.U32 R4, RZ, RZ, -0x105c611 ;  /* 0xfefa39efff047424 */ /* 0x000fe200078e00ff */
        /* <DEDUP_REMOVED lines=38> */
[----:B------:R-:W-:Y:S01]  /*a320*/  IMAD R15, R12, 0x100000, R17 ;  /* 0x001000000c0f7824 */ /* 0x000fe200078e0211 */
[----:B------:R-:W-:Y:S01]  /*a330*/  MOV R14, R16 ;  /* 0x00000010000e7202 */ /* 0x000fe20000000f00 */
        /* <DEDUP_REMOVED lines=9> */
[----:B------:R-:W-:Y:S02]  /*a3d0*/  @!P1 IMAD.IADD R12, R12, 0x1, -R7 ;  /* 0x000000010c0c9824 */ /* 0x000fe400078e0a07 */
[----:B------:R-:W-:-:S03]  /*a3e0*/  @!P1 IMAD R7, R7, 0x100000, R17 ;  /* 0x0010000007079824 */ /* 0x000fc600078e0211 */
[----:B------:R-:W-:Y:S02]  /*a3f0*/  @!P1 LEA R13, R12, 0x3ff00000, 0x14 ;  /* 0x3ff000000c0d9811 */ /* 0x000fe400078ea0ff */
[----:B------:R-:W-:-:S06]  /*a400*/  @!P1 MOV R12, RZ ;  /* 0x000000ff000c9202 */ /* 0x000fcc0000000f00 */
[----:B------:R-:W-:-:S11]  /*a410*/  @!P1 DMUL R14, R6, R12 ;  /* 0x0000000c060e9228 */ /* 0x000fd60000000000 */
.L_x_108:
[----:B------:R-:W-:Y:S05]  /*a420*/  BSYNC.RECONVERGENT B2 ;  /* 0x0000000000027941 */ /* 0x000fea0003800200 */
.L_x_107:
        /* <DEDUP_REMOVED lines=15> */
[----:B------:R-:W-:Y:S01]  /*a520*/  MOV R22, 0x8b7a8b04 ;  /* 0x8b7a8b0400167802 */ /* 0x000fe20000000f00 */
[----:B------:R-:W-:Y:S01]  /*a530*/  IMAD.MOV.U32 R23, RZ, RZ, 0x3ed0ee25 ;  /* 0x3ed0ee25ff177424 */ /* 0x000fe200078e00ff */
[----:B------:R-:W-:Y:S01]  /*a540*/  LOP3.LUT R13, R12, 0x3ff00000, RZ, 0xfc, !PT ;  /* 0x3ff000000c0d7812 */ /* 0x000fe200078efcff */
[----:B------:R-:W-:Y:S01]  /*a550*/  UMOV UR8, 0x3ae80f1e ;  /* 0x3ae80f1e00087882 */ /* 0x000fe20000000000 */
[----:B------:R-:W-:Y:S01]  /*a560*/  MOV R12, R6 ;  /* 0x00000006000c7202 */ /* 0x000fe20000000f00 */
[----:B------:R-:W-:Y:S01]  /*a570*/  UMOV UR9, 0x3eb1380b ;  /* 0x3eb1380b00097882 */ /* 0x000fe20000000000 */
[----:B------:R-:W-:Y:S01]  /*a580*/  ISETP.GE.U32.AND P0, PT, R13, 0x3ff6a09f, PT ;  /* 0x3ff6a09f0d00780c */ /* 0x000fe20003f06070 */
[----:B------:R-:W-:Y:S01]  /*a590*/  IMAD.MOV.U32 R25, RZ, RZ, 0x43300000 ;  /* 0x43300000ff197424 */ /* 0x000fe200078e00ff */
[----:B------:R-:W-:Y:S01]  /*a5a0*/  LEA.HI R2, R7, R2, RZ, 0xc ;  /* 0x0000000207027211 */ /* 0x000fe200078f60ff */
[----:B------:R-:W-:Y:S01]  /*a5b0*/  UMOV UR10, 0x80000000 ;  /* 0x80000000000a7882 */ /* 0x000fe20000000000 */
[----:B------:R-:W-:-:S09]  /*a5c0*/  UMOV UR11, 0x43300000 ;  /* 0x43300000000b7882 */ /* 0x000fd20000000000 */
[----:B------:R-:W-:Y:S02]  /*a5d0*/  @P0 VIADD R15, R13, 0xfff00000 ;  /* 0xfff000000d0f0836 */ /* 0x000fe40000000000 */
[----:B------:R-:W-:Y:S02]  /*a5e0*/  @P0 VIADD R2, R2, 0x1 ;  /* 0x0000000102020836 */ /* 0x000fe40000000000 */
[----:B------:R-:W-:-:S03]  /*a5f0*/  @P0 IMAD.MOV.U32 R13, RZ, RZ, R15 ;  /* 0x000000ffff0d0224 */ /* 0x000fc600078e000f */
[----:B------:R-:W-:-:S03]  /*a600*/  LOP3.LUT R24, R2, 0x80000000, RZ, 0x3c, !PT ;  /* 0x8000000002187812 */ /* 0x000fc600078e3cff */
        /* <DEDUP_REMOVED lines=46> */
.L_x_110:
[----:B------:R-:W-:Y:S01]  /*a8f0*/  MOV R4, 0x0 ;  /* 0x0000000000047802 */ /* 0x000fe20000000f00 */
[----:B------:R-:W-:Y:S01]  /*a900*/  IMAD.MOV.U32 R5, RZ, RZ, 0x7ff00000 ;  /* 0x7ff00000ff057424 */ /* 0x000fe200078e00ff */
[----:B------:R-:W-:-:S05]  /*a910*/  LOP3.LUT P0, RZ, R13, 0x7fffffff, RZ, 0xc0, !PT ;  /* 0x7fffffff0dff7812 */ /* 0x000fca000780c0ff */
[----:B------:R-:W-:-:S10]  /*a920*/  DFMA R4, R12, R4, +INF ;  /* 0x7ff000000c04742b */ /* 0x000fd40000000004 */
[----:B------:R-:W-:Y:S02]  /*a930*/  FSEL R4, R4, RZ, P0 ;  /* 0x000000ff04047208 */ /* 0x000fe40000000000 */
[----:B------:R-:W-:-:S07]  /*a940*/  FSEL R5, R5, -QNAN , P0 ;  /* 0xfff0000005057808 */ /* 0x000fce0000000000 */
.L_x_111:
[----:B------:R-:W-:Y:S05]  /*a950*/  BSYNC.RECONVERGENT B2 ;  /* 0x0000000000027941 */ /* 0x000fea0003800200 */
.L_x_109:
[----:B------:R-:W-:-:S11]  /*a960*/  DADD R6, R4, R10 ;  /* 0x0000000004067229 */ /* 0x000fd6000000000a */
.L_x_102:
[----:B------:R-:W-:Y:S05]  /*a970*/  BSYNC.RECONVERGENT B1 ;  /* 0x0000000000017941 */ /* 0x000fea0003800200 */
.L_x_101:
[----:B------:R2:W-:Y:S02]  /*a980*/  STG.E.64 desc[UR4][R8.64], R6 ;  /* 0x0000000608007986 */ /* 0x0005e4000c101b04 */
.L_x_11:
[----:B-1----:R-:W-:Y:S05]  /*a990*/  BSYNC.RECONVERGENT B0 ;  /* 0x0000000000007941 */ /* 0x002fea0003800200 */
.L_x_10:
[----:B------:R-:W1:Y:S01]  /*a9a0*/  LDCU UR8, c[0x0][0x3ec] ;  /* 0x00007d80ff0877ac */ /* 0x000e620008000800 */
[----:B------:R-:W-:-:S05]  /*a9b0*/  IMAD.IADD R0, R3, 0x1, R0 ;  /* 0x0000000103007824 */ /* 0x000fca00078e0200 */
[----:B-1----:R-:W-:-:S13]  /*a9c0*/  ISETP.GT.AND P0, PT, R0, UR8, PT ;  /* 0x0000000800007c0c */ /* 0x002fda000bf04270 */
[----:B------:R-:W-:Y:S05]  /*a9d0*/  @!P0 BRA `(.L_x_112) ;  /* 0xffffff5400b48947 */ /* 0x000fea000383ffff */
[----:B------:R-:W-:Y:S05]  /*a9e0*/  EXIT ;  /* 0x000000000000794d */ /* 0x000fea0003800000 */
.L_x_113:
        /* <DEDUP_REMOVED lines=9> */
.L_x_117:


//--------------------- .nv.shared.reserved.0     --------------------------
	.section	.nv.shared.reserved.0,"aw",@nobits
	.weak		__nv_reservedSMEM_offset_0_alias
	.size		__nv_reservedSMEM_offset_0_alias, 0, 64
	.other		__nv_reservedSMEM_offset_0_alias,@"STO_CUDA_RESERVED_SHARED STV_DEFAULT"
__nv_reservedSMEM_offset_0_alias:
	.zero		0
	.zero		64


//--------------------- .nv.constant0._Z19initializeAnsKernelPd --------------------------
	.section	.nv.constant0._Z19initializeAnsKernelPd,"a",@progbits
	.sectionflags	@""
	.align	4
.nv.constant0._Z19initializeAnsKernelPd:
	.zero		904


//--------------------- .nv.constant0._Z18initializeDPKernelPdS_S_S_S_S_S_S_S_i --------------------------
	.section	.nv.constant0._Z18initializeDPKernelPdS_S_S_S_S_S_S_S_i,"a",@progbits
	.sectionflags	@""
	.align	4
.nv.constant0._Z18initializeDPKernelPdS_S_S_S_S_S_S_S_i:
	.zero		972


//--------------------- .nv.constant0._Z20pairHMMForwardKernelPKdPKcS0_S0_PdS3_S3_S3_S3_S3_S3_S3_S3_iiS3_ --------------------------
	.section	.nv.constant0._Z20pairHMMForwardKernelPKdPKcS0_S0_PdS3_S3_S3_S3_S3_S3_S3_S3_iiS3_,"a",@progbits
	.sectionflags	@""
	.align	4
.nv.constant0._Z20pairHMMForwardKernelPKdPKcS0_S0_PdS3_S3_S3_S3_S3_S3_S3_S3_iiS3_:
	.zero		1016


//--------------------- SYMBOLS --------------------------

	.type		.nv.reservedSmem.offset0,@object
	.size		.nv.reservedSmem.offset0,0x4
